//
// Generated by NVIDIA NVVM Compiler
//
// Compiler Build ID: CL-36424714
// Cuda compilation tools, release 13.0, V13.0.88
// Based on NVVM 20.0.0
//

.version 9.0
.target sm_100
.address_size 64


.entry _ZN32_GLOBAL__N__43210a28_4_k_cu_main19linear_relu_forwardEPKfS1_S1_Pfii(
	.param .u64 .ptr .align 1 _ZN32_GLOBAL__N__43210a28_4_k_cu_main19linear_relu_forwardEPKfS1_S1_Pfii_param_0,
	.param .u64 .ptr .align 1 _ZN32_GLOBAL__N__43210a28_4_k_cu_main19linear_relu_forwardEPKfS1_S1_Pfii_param_1,
	.param .u64 .ptr .align 1 _ZN32_GLOBAL__N__43210a28_4_k_cu_main19linear_relu_forwardEPKfS1_S1_Pfii_param_2,
	.param .u64 .ptr .align 1 _ZN32_GLOBAL__N__43210a28_4_k_cu_main19linear_relu_forwardEPKfS1_S1_Pfii_param_3,
	.param .u32 _ZN32_GLOBAL__N__43210a28_4_k_cu_main19linear_relu_forwardEPKfS1_S1_Pfii_param_4,
	.param .u32 _ZN32_GLOBAL__N__43210a28_4_k_cu_main19linear_relu_forwardEPKfS1_S1_Pfii_param_5
)
{
	.reg .pred 	%p<11>;
	.reg .b32 	%r<38>;
	.reg .b32 	%f<111>;
	.reg .b64 	%rd<35>;

	ld.param.u64 	%rd12, [_ZN32_GLOBAL__N__43210a28_4_k_cu_main19linear_relu_forwardEPKfS1_S1_Pfii_param_0];
	ld.param.u64 	%rd10, [_ZN32_GLOBAL__N__43210a28_4_k_cu_main19linear_relu_forwardEPKfS1_S1_Pfii_param_1];
	ld.param.u64 	%rd13, [_ZN32_GLOBAL__N__43210a28_4_k_cu_main19linear_relu_forwardEPKfS1_S1_Pfii_param_2];
	ld.param.u64 	%rd11, [_ZN32_GLOBAL__N__43210a28_4_k_cu_main19linear_relu_forwardEPKfS1_S1_Pfii_param_3];
	ld.param.u32 	%r24, [_ZN32_GLOBAL__N__43210a28_4_k_cu_main19linear_relu_forwardEPKfS1_S1_Pfii_param_4];
	ld.param.u32 	%r23, [_ZN32_GLOBAL__N__43210a28_4_k_cu_main19linear_relu_forwardEPKfS1_S1_Pfii_param_5];
	cvta.to.global.u64 	%rd1, %rd13;
	cvta.to.global.u64 	%rd2, %rd12;
	mov.u32 	%r25, %ctaid.x;
	mov.u32 	%r26, %ntid.x;
	mov.u32 	%r27, %tid.x;
	mad.lo.s32 	%r1, %r25, %r26, %r27;
	setp.ge.s32 	%p1, %r1, %r24;
	@%p1 bra 	$L__BB0_15;
	cvta.to.global.u64 	%rd14, %rd10;
	mul.wide.s32 	%rd15, %r1, 4;
	add.s64 	%rd16, %rd14, %rd15;
	ld.global.f32 	%f110, [%rd16];
	setp.lt.s32 	%p2, %r23, 1;
	@%p2 bra 	$L__BB0_14;
	mul.lo.s32 	%r2, %r23, %r1;
	and.b32  	%r3, %r23, 15;
	setp.lt.u32 	%p3, %r23, 16;
	mov.b32 	%r34, 0;
	@%p3 bra 	$L__BB0_5;
	and.b32  	%r34, %r23, 2147483632;
	neg.s32 	%r32, %r34;
	add.s64 	%rd3, %rd2, 32;
	add.s64 	%rd33, %rd1, 32;
	mov.u32 	%r31, %r2;
$L__BB0_4:
	.pragma "nounroll";
	mul.wide.s32 	%rd17, %r31, 4;
	add.s64 	%rd18, %rd3, %rd17;
	ld.global.f32 	%f16, [%rd18+-32];
	ld.global.f32 	%f17, [%rd33+-32];
	fma.rn.f32 	%f18, %f16, %f17, %f110;
	ld.global.f32 	%f19, [%rd18+-28];
	ld.global.f32 	%f20, [%rd33+-28];
	fma.rn.f32 	%f21, %f19, %f20, %f18;
	ld.global.f32 	%f22, [%rd18+-24];
	ld.global.f32 	%f23, [%rd33+-24];
	fma.rn.f32 	%f24, %f22, %f23, %f21;
	ld.global.f32 	%f25, [%rd18+-20];
	ld.global.f32 	%f26, [%rd33+-20];
	fma.rn.f32 	%f27, %f25, %f26, %f24;
	ld.global.f32 	%f28, [%rd18+-16];
	ld.global.f32 	%f29, [%rd33+-16];
	fma.rn.f32 	%f30, %f28, %f29, %f27;
	ld.global.f32 	%f31, [%rd18+-12];
	ld.global.f32 	%f32, [%rd33+-12];
	fma.rn.f32 	%f33, %f31, %f32, %f30;
	ld.global.f32 	%f34, [%rd18+-8];
	ld.global.f32 	%f35, [%rd33+-8];
	fma.rn.f32 	%f36, %f34, %f35, %f33;
	ld.global.f32 	%f37, [%rd18+-4];
	ld.global.f32 	%f38, [%rd33+-4];
	fma.rn.f32 	%f39, %f37, %f38, %f36;
	ld.global.f32 	%f40, [%rd18];
	ld.global.f32 	%f41, [%rd33];
	fma.rn.f32 	%f42, %f40, %f41, %f39;
	ld.global.f32 	%f43, [%rd18+4];
	ld.global.f32 	%f44, [%rd33+4];
	fma.rn.f32 	%f45, %f43, %f44, %f42;
	ld.global.f32 	%f46, [%rd18+8];
	ld.global.f32 	%f47, [%rd33+8];
	fma.rn.f32 	%f48, %f46, %f47, %f45;
	ld.global.f32 	%f49, [%rd18+12];
	ld.global.f32 	%f50, [%rd33+12];
	fma.rn.f32 	%f51, %f49, %f50, %f48;
	ld.global.f32 	%f52, [%rd18+16];
	ld.global.f32 	%f53, [%rd33+16];
	fma.rn.f32 	%f54, %f52, %f53, %f51;
	ld.global.f32 	%f55, [%rd18+20];
	ld.global.f32 	%f56, [%rd33+20];
	fma.rn.f32 	%f57, %f55, %f56, %f54;
	ld.global.f32 	%f58, [%rd18+24];
	ld.global.f32 	%f59, [%rd33+24];
	fma.rn.f32 	%f60, %f58, %f59, %f57;
	ld.global.f32 	%f61, [%rd18+28];
	ld.global.f32 	%f62, [%rd33+28];
	fma.rn.f32 	%f110, %f61, %f62, %f60;
	add.s32 	%r32, %r32, 16;
	add.s32 	%r31, %r31, 16;
	add.s64 	%rd33, %rd33, 64;
	setp.ne.s32 	%p4, %r32, 0;
	@%p4 bra 	$L__BB0_4;
$L__BB0_5:
	setp.eq.s32 	%p5, %r3, 0;
	@%p5 bra 	$L__BB0_14;
	and.b32  	%r11, %r23, 7;
	setp.lt.u32 	%p6, %r3, 8;
	@%p6 bra 	$L__BB0_8;
	add.s32 	%r29, %r34, %r2;
	mul.wide.s32 	%rd19, %r29, 4;
	add.s64 	%rd20, %rd2, %rd19;
	ld.global.f32 	%f64, [%rd20];
	mul.wide.u32 	%rd21, %r34, 4;
	add.s64 	%rd22, %rd1, %rd21;
	ld.global.f32 	%f65, [%rd22];
	fma.rn.f32 	%f66, %f64, %f65, %f110;
	ld.global.f32 	%f67, [%rd20+4];
	ld.global.f32 	%f68, [%rd22+4];
	fma.rn.f32 	%f69, %f67, %f68, %f66;
	ld.global.f32 	%f70, [%rd20+8];
	ld.global.f32 	%f71, [%rd22+8];
	fma.rn.f32 	%f72, %f70, %f71, %f69;
	ld.global.f32 	%f73, [%rd20+12];
	ld.global.f32 	%f74, [%rd22+12];
	fma.rn.f32 	%f75, %f73, %f74, %f72;
	ld.global.f32 	%f76, [%rd20+16];
	ld.global.f32 	%f77, [%rd22+16];
	fma.rn.f32 	%f78, %f76, %f77, %f75;
	ld.global.f32 	%f79, [%rd20+20];
	ld.global.f32 	%f80, [%rd22+20];
	fma.rn.f32 	%f81, %f79, %f80, %f78;
	ld.global.f32 	%f82, [%rd20+24];
	ld.global.f32 	%f83, [%rd22+24];
	fma.rn.f32 	%f84, %f82, %f83, %f81;
	ld.global.f32 	%f85, [%rd20+28];
	ld.global.f32 	%f86, [%rd22+28];
	fma.rn.f32 	%f110, %f85, %f86, %f84;
	add.s32 	%r34, %r34, 8;
$L__BB0_8:
	setp.eq.s32 	%p7, %r11, 0;
	@%p7 bra 	$L__BB0_14;
	and.b32  	%r14, %r23, 3;
	setp.lt.u32 	%p8, %r11, 4;
	@%p8 bra 	$L__BB0_11;
	add.s32 	%r30, %r34, %r2;
	mul.wide.s32 	%rd23, %r30, 4;
	add.s64 	%rd24, %rd2, %rd23;
	ld.global.f32 	%f88, [%rd24];
	mul.wide.u32 	%rd25, %r34, 4;
	add.s64 	%rd26, %rd1, %rd25;
	ld.global.f32 	%f89, [%rd26];
	fma.rn.f32 	%f90, %f88, %f89, %f110;
	ld.global.f32 	%f91, [%rd24+4];
	ld.global.f32 	%f92, [%rd26+4];
	fma.rn.f32 	%f93, %f91, %f92, %f90;
	ld.global.f32 	%f94, [%rd24+8];
	ld.global.f32 	%f95, [%rd26+8];
	fma.rn.f32 	%f96, %f94, %f95, %f93;
	ld.global.f32 	%f97, [%rd24+12];
	ld.global.f32 	%f98, [%rd26+12];
	fma.rn.f32 	%f110, %f97, %f98, %f96;
	add.s32 	%r34, %r34, 4;
$L__BB0_11:
	setp.eq.s32 	%p9, %r14, 0;
	@%p9 bra 	$L__BB0_14;
	mul.wide.u32 	%rd27, %r34, 4;
	add.s64 	%rd34, %rd1, %rd27;
	add.s32 	%r37, %r34, %r2;
	neg.s32 	%r36, %r14;
$L__BB0_13:
	.pragma "nounroll";
	mul.wide.s32 	%rd28, %r37, 4;
	add.s64 	%rd29, %rd2, %rd28;
	ld.global.f32 	%f99, [%rd29];
	ld.global.f32 	%f100, [%rd34];
	fma.rn.f32 	%f110, %f99, %f100, %f110;
	add.s64 	%rd34, %rd34, 4;
	add.s32 	%r37, %r37, 1;
	add.s32 	%r36, %r36, 1;
	setp.ne.s32 	%p10, %r36, 0;
	@%p10 bra 	$L__BB0_13;
$L__BB0_14:
	max.f32 	%f101, %f110, 0f00000000;
	cvta.to.global.u64 	%rd30, %rd11;
	add.s64 	%rd32, %rd30, %rd15;
	st.global.f32 	[%rd32], %f101;
$L__BB0_15:
	ret;

}
.entry _ZN32_GLOBAL__N__43210a28_4_k_cu_main14linear_forwardEPKfS1_S1_Pfii(
	.param .u64 .ptr .align 1 _ZN32_GLOBAL__N__43210a28_4_k_cu_main14linear_forwardEPKfS1_S1_Pfii_param_0,
	.param .u64 .ptr .align 1 _ZN32_GLOBAL__N__43210a28_4_k_cu_main14linear_forwardEPKfS1_S1_Pfii_param_1,
	.param .u64 .ptr .align 1 _ZN32_GLOBAL__N__43210a28_4_k_cu_main14linear_forwardEPKfS1_S1_Pfii_param_2,
	.param .u64 .ptr .align 1 _ZN32_GLOBAL__N__43210a28_4_k_cu_main14linear_forwardEPKfS1_S1_Pfii_param_3,
	.param .u32 _ZN32_GLOBAL__N__43210a28_4_k_cu_main14linear_forwardEPKfS1_S1_Pfii_param_4,
	.param .u32 _ZN32_GLOBAL__N__43210a28_4_k_cu_main14linear_forwardEPKfS1_S1_Pfii_param_5
)
{
	.reg .pred 	%p<11>;
	.reg .b32 	%r<38>;
	.reg .b32 	%f<110>;
	.reg .b64 	%rd<35>;

	ld.param.u64 	%rd12, [_ZN32_GLOBAL__N__43210a28_4_k_cu_main14linear_forwardEPKfS1_S1_Pfii_param_0];
	ld.param.u64 	%rd10, [_ZN32_GLOBAL__N__43210a28_4_k_cu_main14linear_forwardEPKfS1_S1_Pfii_param_1];
	ld.param.u64 	%rd13, [_ZN32_GLOBAL__N__43210a28_4_k_cu_main14linear_forwardEPKfS1_S1_Pfii_param_2];
	ld.param.u64 	%rd11, [_ZN32_GLOBAL__N__43210a28_4_k_cu_main14linear_forwardEPKfS1_S1_Pfii_param_3];
	ld.param.u32 	%r24, [_ZN32_GLOBAL__N__43210a28_4_k_cu_main14linear_forwardEPKfS1_S1_Pfii_param_4];
	ld.param.u32 	%r23, [_ZN32_GLOBAL__N__43210a28_4_k_cu_main14linear_forwardEPKfS1_S1_Pfii_param_5];
	cvta.to.global.u64 	%rd1, %rd13;
	cvta.to.global.u64 	%rd2, %rd12;
	mov.u32 	%r25, %ctaid.x;
	mov.u32 	%r26, %ntid.x;
	mov.u32 	%r27, %tid.x;
	mad.lo.s32 	%r1, %r25, %r26, %r27;
	setp.ge.s32 	%p1, %r1, %r24;
	@%p1 bra 	$L__BB1_15;
	cvta.to.global.u64 	%rd14, %rd10;
	mul.wide.s32 	%rd15, %r1, 4;
	add.s64 	%rd16, %rd14, %rd15;
	ld.global.f32 	%f109, [%rd16];
	setp.lt.s32 	%p2, %r23, 1;
	@%p2 bra 	$L__BB1_14;
	mul.lo.s32 	%r2, %r23, %r1;
	and.b32  	%r3, %r23, 15;
	setp.lt.u32 	%p3, %r23, 16;
	mov.b32 	%r34, 0;
	@%p3 bra 	$L__BB1_5;
	and.b32  	%r34, %r23, 2147483632;
	neg.s32 	%r32, %r34;
	add.s64 	%rd3, %rd2, 32;
	add.s64 	%rd33, %rd1, 32;
	mov.u32 	%r31, %r2;
$L__BB1_4:
	.pragma "nounroll";
	mul.wide.s32 	%rd17, %r31, 4;
	add.s64 	%rd18, %rd3, %rd17;
	ld.global.f32 	%f16, [%rd18+-32];
	ld.global.f32 	%f17, [%rd33+-32];
	fma.rn.f32 	%f18, %f16, %f17, %f109;
	ld.global.f32 	%f19, [%rd18+-28];
	ld.global.f32 	%f20, [%rd33+-28];
	fma.rn.f32 	%f21, %f19, %f20, %f18;
	ld.global.f32 	%f22, [%rd18+-24];
	ld.global.f32 	%f23, [%rd33+-24];
	fma.rn.f32 	%f24, %f22, %f23, %f21;
	ld.global.f32 	%f25, [%rd18+-20];
	ld.global.f32 	%f26, [%rd33+-20];
	fma.rn.f32 	%f27, %f25, %f26, %f24;
	ld.global.f32 	%f28, [%rd18+-16];
	ld.global.f32 	%f29, [%rd33+-16];
	fma.rn.f32 	%f30, %f28, %f29, %f27;
	ld.global.f32 	%f31, [%rd18+-12];
	ld.global.f32 	%f32, [%rd33+-12];
	fma.rn.f32 	%f33, %f31, %f32, %f30;
	ld.global.f32 	%f34, [%rd18+-8];
	ld.global.f32 	%f35, [%rd33+-8];
	fma.rn.f32 	%f36, %f34, %f35, %f33;
	ld.global.f32 	%f37, [%rd18+-4];
	ld.global.f32 	%f38, [%rd33+-4];
	fma.rn.f32 	%f39, %f37, %f38, %f36;
	ld.global.f32 	%f40, [%rd18];
	ld.global.f32 	%f41, [%rd33];
	fma.rn.f32 	%f42, %f40, %f41, %f39;
	ld.global.f32 	%f43, [%rd18+4];
	ld.global.f32 	%f44, [%rd33+4];
	fma.rn.f32 	%f45, %f43, %f44, %f42;
	ld.global.f32 	%f46, [%rd18+8];
	ld.global.f32 	%f47, [%rd33+8];
	fma.rn.f32 	%f48, %f46, %f47, %f45;
	ld.global.f32 	%f49, [%rd18+12];
	ld.global.f32 	%f50, [%rd33+12];
	fma.rn.f32 	%f51, %f49, %f50, %f48;
	ld.global.f32 	%f52, [%rd18+16];
	ld.global.f32 	%f53, [%rd33+16];
	fma.rn.f32 	%f54, %f52, %f53, %f51;
	ld.global.f32 	%f55, [%rd18+20];
	ld.global.f32 	%f56, [%rd33+20];
	fma.rn.f32 	%f57, %f55, %f56, %f54;
	ld.global.f32 	%f58, [%rd18+24];
	ld.global.f32 	%f59, [%rd33+24];
	fma.rn.f32 	%f60, %f58, %f59, %f57;
	ld.global.f32 	%f61, [%rd18+28];
	ld.global.f32 	%f62, [%rd33+28];
	fma.rn.f32 	%f109, %f61, %f62, %f60;
	add.s32 	%r32, %r32, 16;
	add.s32 	%r31, %r31, 16;
	add.s64 	%rd33, %rd33, 64;
	setp.ne.s32 	%p4, %r32, 0;
	@%p4 bra 	$L__BB1_4;
$L__BB1_5:
	setp.eq.s32 	%p5, %r3, 0;
	@%p5 bra 	$L__BB1_14;
	and.b32  	%r11, %r23, 7;
	setp.lt.u32 	%p6, %r3, 8;
	@%p6 bra 	$L__BB1_8;
	add.s32 	%r29, %r34, %r2;
	mul.wide.s32 	%rd19, %r29, 4;
	add.s64 	%rd20, %rd2, %rd19;
	ld.global.f32 	%f64, [%rd20];
	mul.wide.u32 	%rd21, %r34, 4;
	add.s64 	%rd22, %rd1, %rd21;
	ld.global.f32 	%f65, [%rd22];
	fma.rn.f32 	%f66, %f64, %f65, %f109;
	ld.global.f32 	%f67, [%rd20+4];
	ld.global.f32 	%f68, [%rd22+4];
	fma.rn.f32 	%f69, %f67, %f68, %f66;
	ld.global.f32 	%f70, [%rd20+8];
	ld.global.f32 	%f71, [%rd22+8];
	fma.rn.f32 	%f72, %f70, %f71, %f69;
	ld.global.f32 	%f73, [%rd20+12];
	ld.global.f32 	%f74, [%rd22+12];
	fma.rn.f32 	%f75, %f73, %f74, %f72;
	ld.global.f32 	%f76, [%rd20+16];
	ld.global.f32 	%f77, [%rd22+16];
	fma.rn.f32 	%f78, %f76, %f77, %f75;
	ld.global.f32 	%f79, [%rd20+20];
	ld.global.f32 	%f80, [%rd22+20];
	fma.rn.f32 	%f81, %f79, %f80, %f78;
	ld.global.f32 	%f82, [%rd20+24];
	ld.global.f32 	%f83, [%rd22+24];
	fma.rn.f32 	%f84, %f82, %f83, %f81;
	ld.global.f32 	%f85, [%rd20+28];
	ld.global.f32 	%f86, [%rd22+28];
	fma.rn.f32 	%f109, %f85, %f86, %f84;
	add.s32 	%r34, %r34, 8;
$L__BB1_8:
	setp.eq.s32 	%p7, %r11, 0;
	@%p7 bra 	$L__BB1_14;
	and.b32  	%r14, %r23, 3;
	setp.lt.u32 	%p8, %r11, 4;
	@%p8 bra 	$L__BB1_11;
	add.s32 	%r30, %r34, %r2;
	mul.wide.s32 	%rd23, %r30, 4;
	add.s64 	%rd24, %rd2, %rd23;
	ld.global.f32 	%f88, [%rd24];
	mul.wide.u32 	%rd25, %r34, 4;
	add.s64 	%rd26, %rd1, %rd25;
	ld.global.f32 	%f89, [%rd26];
	fma.rn.f32 	%f90, %f88, %f89, %f109;
	ld.global.f32 	%f91, [%rd24+4];
	ld.global.f32 	%f92, [%rd26+4];
	fma.rn.f32 	%f93, %f91, %f92, %f90;
	ld.global.f32 	%f94, [%rd24+8];
	ld.global.f32 	%f95, [%rd26+8];
	fma.rn.f32 	%f96, %f94, %f95, %f93;
	ld.global.f32 	%f97, [%rd24+12];
	ld.global.f32 	%f98, [%rd26+12];
	fma.rn.f32 	%f109, %f97, %f98, %f96;
	add.s32 	%r34, %r34, 4;
$L__BB1_11:
	setp.eq.s32 	%p9, %r14, 0;
	@%p9 bra 	$L__BB1_14;
	mul.wide.u32 	%rd27, %r34, 4;
	add.s64 	%rd34, %rd1, %rd27;
	add.s32 	%r37, %r34, %r2;
	neg.s32 	%r36, %r14;
$L__BB1_13:
	.pragma "nounroll";
	mul.wide.s32 	%rd28, %r37, 4;
	add.s64 	%rd29, %rd2, %rd28;
	ld.global.f32 	%f99, [%rd29];
	ld.global.f32 	%f100, [%rd34];
	fma.rn.f32 	%f109, %f99, %f100, %f109;
	add.s64 	%rd34, %rd34, 4;
	add.s32 	%r37, %r37, 1;
	add.s32 	%r36, %r36, 1;
	setp.ne.s32 	%p10, %r36, 0;
	@%p10 bra 	$L__BB1_13;
$L__BB1_14:
	cvta.to.global.u64 	%rd30, %rd11;
	add.s64 	%rd32, %rd30, %rd15;
	st.global.f32 	[%rd32], %f109;
$L__BB1_15:
	ret;

}
.entry _ZN32_GLOBAL__N__43210a28_4_k_cu_main14softmax_kernelEPKfPfi(
	.param .u64 .ptr .align 1 _ZN32_GLOBAL__N__43210a28_4_k_cu_main14softmax_kernelEPKfPfi_param_0,
	.param .u64 .ptr .align 1 _ZN32_GLOBAL__N__43210a28_4_k_cu_main14softmax_kernelEPKfPfi_param_1,
	.param .u32 _ZN32_GLOBAL__N__43210a28_4_k_cu_main14softmax_kernelEPKfPfi_param_2
)
{
	.reg .pred 	%p<29>;
	.reg .b32 	%r<101>;
	.reg .b32 	%f<365>;
	.reg .b64 	%rd<48>;

	ld.param.u64 	%rd21, [_ZN32_GLOBAL__N__43210a28_4_k_cu_main14softmax_kernelEPKfPfi_param_0];
	ld.param.u64 	%rd22, [_ZN32_GLOBAL__N__43210a28_4_k_cu_main14softmax_kernelEPKfPfi_param_1];
	ld.param.u32 	%r45, [_ZN32_GLOBAL__N__43210a28_4_k_cu_main14softmax_kernelEPKfPfi_param_2];
	cvta.to.global.u64 	%rd1, %rd22;
	cvta.to.global.u64 	%rd2, %rd21;
	mov.u32 	%r46, %tid.x;
	mov.u32 	%r47, %ctaid.x;
	or.b32  	%r48, %r46, %r47;
	setp.ne.s32 	%p1, %r48, 0;
	@%p1 bra 	$L__BB2_40;
	ld.global.f32 	%f355, [%rd2];
	setp.lt.s32 	%p2, %r45, 2;
	@%p2 bra 	$L__BB2_15;
	add.s32 	%r1, %r45, -1;
	add.s32 	%r50, %r45, -2;
	and.b32  	%r2, %r1, 15;
	setp.lt.u32 	%p3, %r50, 15;
	mov.b32 	%r87, 1;
	@%p3 bra 	$L__BB2_6;
	and.b32  	%r52, %r1, -16;
	neg.s32 	%r91, %r52;
	add.s64 	%rd43, %rd2, 32;
	mov.b32 	%r90, 0;
$L__BB2_4:
	.pragma "nounroll";
	ld.global.f32 	%f29, [%rd43+-28];
	max.f32 	%f30, %f355, %f29;
	ld.global.f32 	%f31, [%rd43+-24];
	max.f32 	%f32, %f30, %f31;
	ld.global.f32 	%f33, [%rd43+-20];
	max.f32 	%f34, %f32, %f33;
	ld.global.f32 	%f35, [%rd43+-16];
	max.f32 	%f36, %f34, %f35;
	ld.global.f32 	%f37, [%rd43+-12];
	max.f32 	%f38, %f36, %f37;
	ld.global.f32 	%f39, [%rd43+-8];
	max.f32 	%f40, %f38, %f39;
	ld.global.f32 	%f41, [%rd43+-4];
	max.f32 	%f42, %f40, %f41;
	ld.global.f32 	%f43, [%rd43];
	max.f32 	%f44, %f42, %f43;
	ld.global.f32 	%f45, [%rd43+4];
	max.f32 	%f46, %f44, %f45;
	ld.global.f32 	%f47, [%rd43+8];
	max.f32 	%f48, %f46, %f47;
	ld.global.f32 	%f49, [%rd43+12];
	max.f32 	%f50, %f48, %f49;
	ld.global.f32 	%f51, [%rd43+16];
	max.f32 	%f52, %f50, %f51;
	ld.global.f32 	%f53, [%rd43+20];
	max.f32 	%f54, %f52, %f53;
	ld.global.f32 	%f55, [%rd43+24];
	max.f32 	%f56, %f54, %f55;
	ld.global.f32 	%f57, [%rd43+28];
	max.f32 	%f58, %f56, %f57;
	ld.global.f32 	%f59, [%rd43+32];
	max.f32 	%f355, %f58, %f59;
	add.s32 	%r91, %r91, 16;
	add.s32 	%r90, %r90, 16;
	add.s64 	%rd43, %rd43, 64;
	setp.eq.s32 	%p4, %r91, 0;
	@%p4 bra 	$L__BB2_5;
	bra.uni 	$L__BB2_4;
$L__BB2_5:
	add.s32 	%r87, %r90, 1;
$L__BB2_6:
	setp.eq.s32 	%p5, %r2, 0;
	@%p5 bra 	$L__BB2_15;
	and.b32  	%r6, %r1, 7;
	setp.lt.u32 	%p6, %r2, 8;
	@%p6 bra 	$L__BB2_9;
	mul.wide.u32 	%rd23, %r87, 4;
	add.s64 	%rd24, %rd2, %rd23;
	ld.global.f32 	%f61, [%rd24];
	max.f32 	%f62, %f355, %f61;
	ld.global.f32 	%f63, [%rd24+4];
	max.f32 	%f64, %f62, %f63;
	ld.global.f32 	%f65, [%rd24+8];
	max.f32 	%f66, %f64, %f65;
	ld.global.f32 	%f67, [%rd24+12];
	max.f32 	%f68, %f66, %f67;
	ld.global.f32 	%f69, [%rd24+16];
	max.f32 	%f70, %f68, %f69;
	ld.global.f32 	%f71, [%rd24+20];
	max.f32 	%f72, %f70, %f71;
	ld.global.f32 	%f73, [%rd24+24];
	max.f32 	%f74, %f72, %f73;
	ld.global.f32 	%f75, [%rd24+28];
	max.f32 	%f355, %f74, %f75;
	add.s32 	%r87, %r87, 8;
$L__BB2_9:
	setp.eq.s32 	%p7, %r6, 0;
	@%p7 bra 	$L__BB2_15;
	and.b32  	%r9, %r1, 3;
	setp.lt.u32 	%p8, %r6, 4;
	@%p8 bra 	$L__BB2_12;
	mul.wide.u32 	%rd25, %r87, 4;
	add.s64 	%rd26, %rd2, %rd25;
	ld.global.f32 	%f77, [%rd26];
	max.f32 	%f78, %f355, %f77;
	ld.global.f32 	%f79, [%rd26+4];
	max.f32 	%f80, %f78, %f79;
	ld.global.f32 	%f81, [%rd26+8];
	max.f32 	%f82, %f80, %f81;
	ld.global.f32 	%f83, [%rd26+12];
	max.f32 	%f355, %f82, %f83;
	add.s32 	%r87, %r87, 4;
$L__BB2_12:
	setp.eq.s32 	%p9, %r9, 0;
	@%p9 bra 	$L__BB2_15;
	mul.wide.u32 	%rd27, %r87, 4;
	add.s64 	%rd42, %rd2, %rd27;
	neg.s32 	%r89, %r9;
$L__BB2_14:
	.pragma "nounroll";
	ld.global.f32 	%f84, [%rd42];
	max.f32 	%f355, %f355, %f84;
	add.s64 	%rd42, %rd42, 4;
	add.s32 	%r89, %r89, 1;
	setp.ne.s32 	%p10, %r89, 0;
	@%p10 bra 	$L__BB2_14;
$L__BB2_15:
	setp.lt.s32 	%p11, %r45, 1;
	mov.f32 	%f364, 0f00000000;
	@%p11 bra 	$L__BB2_27;
	and.b32  	%r15, %r45, 7;
	setp.lt.u32 	%p12, %r45, 8;
	mov.f32 	%f364, 0f00000000;
	mov.b32 	%r93, 0;
	@%p12 bra 	$L__BB2_19;
	and.b32  	%r93, %r45, 2147483640;
	neg.s32 	%r92, %r93;
	add.s64 	%rd45, %rd2, 16;
	add.s64 	%rd44, %rd1, 16;
	mov.f32 	%f364, 0f00000000;
$L__BB2_18:
	.pragma "nounroll";
	ld.global.f32 	%f89, [%rd45+-16];
	sub.f32 	%f90, %f89, %f355;
	fma.rn.f32 	%f91, %f90, 0f3BBB989D, 0f3F000000;
	cvt.sat.f32.f32 	%f92, %f91;
	mov.f32 	%f93, 0f4B400001;
	mov.f32 	%f94, 0f437C0000;
	fma.rm.f32 	%f95, %f92, %f94, %f93;
	add.f32 	%f96, %f95, 0fCB40007F;
	neg.f32 	%f97, %f96;
	fma.rn.f32 	%f98, %f90, 0f3FB8AA3B, %f97;
	fma.rn.f32 	%f99, %f90, 0f32A57060, %f98;
	mov.b32 	%r54, %f95;
	shl.b32 	%r55, %r54, 23;
	mov.b32 	%f100, %r55;
	ex2.approx.ftz.f32 	%f101, %f99;
	mul.f32 	%f102, %f101, %f100;
	st.global.f32 	[%rd44+-16], %f102;
	add.f32 	%f103, %f364, %f102;
	ld.global.f32 	%f104, [%rd45+-12];
	sub.f32 	%f105, %f104, %f355;
	fma.rn.f32 	%f106, %f105, 0f3BBB989D, 0f3F000000;
	cvt.sat.f32.f32 	%f107, %f106;
	fma.rm.f32 	%f108, %f107, %f94, %f93;
	add.f32 	%f109, %f108, 0fCB40007F;
	neg.f32 	%f110, %f109;
	fma.rn.f32 	%f111, %f105, 0f3FB8AA3B, %f110;
	fma.rn.f32 	%f112, %f105, 0f32A57060, %f111;
	mov.b32 	%r56, %f108;
	shl.b32 	%r57, %r56, 23;
	mov.b32 	%f113, %r57;
	ex2.approx.ftz.f32 	%f114, %f112;
	mul.f32 	%f115, %f114, %f113;
	st.global.f32 	[%rd44+-12], %f115;
	add.f32 	%f116, %f103, %f115;
	ld.global.f32 	%f117, [%rd45+-8];
	sub.f32 	%f118, %f117, %f355;
	fma.rn.f32 	%f119, %f118, 0f3BBB989D, 0f3F000000;
	cvt.sat.f32.f32 	%f120, %f119;
	fma.rm.f32 	%f121, %f120, %f94, %f93;
	add.f32 	%f122, %f121, 0fCB40007F;
	neg.f32 	%f123, %f122;
	fma.rn.f32 	%f124, %f118, 0f3FB8AA3B, %f123;
	fma.rn.f32 	%f125, %f118, 0f32A57060, %f124;
	mov.b32 	%r58, %f121;
	shl.b32 	%r59, %r58, 23;
	mov.b32 	%f126, %r59;
	ex2.approx.ftz.f32 	%f127, %f125;
	mul.f32 	%f128, %f127, %f126;
	st.global.f32 	[%rd44+-8], %f128;
	add.f32 	%f129, %f116, %f128;
	ld.global.f32 	%f130, [%rd45+-4];
	sub.f32 	%f131, %f130, %f355;
	fma.rn.f32 	%f132, %f131, 0f3BBB989D, 0f3F000000;
	cvt.sat.f32.f32 	%f133, %f132;
	fma.rm.f32 	%f134, %f133, %f94, %f93;
	add.f32 	%f135, %f134, 0fCB40007F;
	neg.f32 	%f136, %f135;
	fma.rn.f32 	%f137, %f131, 0f3FB8AA3B, %f136;
	fma.rn.f32 	%f138, %f131, 0f32A57060, %f137;
	mov.b32 	%r60, %f134;
	shl.b32 	%r61, %r60, 23;
	mov.b32 	%f139, %r61;
	ex2.approx.ftz.f32 	%f140, %f138;
	mul.f32 	%f141, %f140, %f139;
	st.global.f32 	[%rd44+-4], %f141;
	add.f32 	%f142, %f129, %f141;
	ld.global.f32 	%f143, [%rd45];
	sub.f32 	%f144, %f143, %f355;
	fma.rn.f32 	%f145, %f144, 0f3BBB989D, 0f3F000000;
	cvt.sat.f32.f32 	%f146, %f145;
	fma.rm.f32 	%f147, %f146, %f94, %f93;
	add.f32 	%f148, %f147, 0fCB40007F;
	neg.f32 	%f149, %f148;
	fma.rn.f32 	%f150, %f144, 0f3FB8AA3B, %f149;
	fma.rn.f32 	%f151, %f144, 0f32A57060, %f150;
	mov.b32 	%r62, %f147;
	shl.b32 	%r63, %r62, 23;
	mov.b32 	%f152, %r63;
	ex2.approx.ftz.f32 	%f153, %f151;
	mul.f32 	%f154, %f153, %f152;
	st.global.f32 	[%rd44], %f154;
	add.f32 	%f155, %f142, %f154;
	ld.global.f32 	%f156, [%rd45+4];
	sub.f32 	%f157, %f156, %f355;
	fma.rn.f32 	%f158, %f157, 0f3BBB989D, 0f3F000000;
	cvt.sat.f32.f32 	%f159, %f158;
	fma.rm.f32 	%f160, %f159, %f94, %f93;
	add.f32 	%f161, %f160, 0fCB40007F;
	neg.f32 	%f162, %f161;
	fma.rn.f32 	%f163, %f157, 0f3FB8AA3B, %f162;
	fma.rn.f32 	%f164, %f157, 0f32A57060, %f163;
	mov.b32 	%r64, %f160;
	shl.b32 	%r65, %r64, 23;
	mov.b32 	%f165, %r65;
	ex2.approx.ftz.f32 	%f166, %f164;
	mul.f32 	%f167, %f166, %f165;
	st.global.f32 	[%rd44+4], %f167;
	add.f32 	%f168, %f155, %f167;
	ld.global.f32 	%f169, [%rd45+8];
	sub.f32 	%f170, %f169, %f355;
	fma.rn.f32 	%f171, %f170, 0f3BBB989D, 0f3F000000;
	cvt.sat.f32.f32 	%f172, %f171;
	fma.rm.f32 	%f173, %f172, %f94, %f93;
	add.f32 	%f174, %f173, 0fCB40007F;
	neg.f32 	%f175, %f174;
	fma.rn.f32 	%f176, %f170, 0f3FB8AA3B, %f175;
	fma.rn.f32 	%f177, %f170, 0f32A57060, %f176;
	mov.b32 	%r66, %f173;
	shl.b32 	%r67, %r66, 23;
	mov.b32 	%f178, %r67;
	ex2.approx.ftz.f32 	%f179, %f177;
	mul.f32 	%f180, %f179, %f178;
	st.global.f32 	[%rd44+8], %f180;
	add.f32 	%f181, %f168, %f180;
	ld.global.f32 	%f182, [%rd45+12];
	sub.f32 	%f183, %f182, %f355;
	fma.rn.f32 	%f184, %f183, 0f3BBB989D, 0f3F000000;
	cvt.sat.f32.f32 	%f185, %f184;
	fma.rm.f32 	%f186, %f185, %f94, %f93;
	add.f32 	%f187, %f186, 0fCB40007F;
	neg.f32 	%f188, %f187;
	fma.rn.f32 	%f189, %f183, 0f3FB8AA3B, %f188;
	fma.rn.f32 	%f190, %f183, 0f32A57060, %f189;
	mov.b32 	%r68, %f186;
	shl.b32 	%r69, %r68, 23;
	mov.b32 	%f191, %r69;
	ex2.approx.ftz.f32 	%f192, %f190;
	mul.f32 	%f193, %f192, %f191;
	st.global.f32 	[%rd44+12], %f193;
	add.f32 	%f364, %f181, %f193;
	add.s32 	%r92, %r92, 8;
	add.s64 	%rd45, %rd45, 32;
	add.s64 	%rd44, %rd44, 32;
	setp.ne.s32 	%p13, %r92, 0;
	@%p13 bra 	$L__BB2_18;
$L__BB2_19:
	setp.eq.s32 	%p14, %r15, 0;
	@%p14 bra 	$L__BB2_27;
	and.b32  	%r25, %r45, 3;
	setp.lt.u32 	%p15, %r15, 4;
	@%p15 bra 	$L__BB2_22;
	mul.wide.u32 	%rd28, %r93, 4;
	add.s64 	%rd29, %rd2, %rd28;
	ld.global.f32 	%f195, [%rd29];
	sub.f32 	%f196, %f195, %f355;
	fma.rn.f32 	%f197, %f196, 0f3BBB989D, 0f3F000000;
	cvt.sat.f32.f32 	%f198, %f197;
	mov.f32 	%f199, 0f4B400001;
	mov.f32 	%f200, 0f437C0000;
	fma.rm.f32 	%f201, %f198, %f200, %f199;
	add.f32 	%f202, %f201, 0fCB40007F;
	neg.f32 	%f203, %f202;
	fma.rn.f32 	%f204, %f196, 0f3FB8AA3B, %f203;
	fma.rn.f32 	%f205, %f196, 0f32A57060, %f204;
	mov.b32 	%r70, %f201;
	shl.b32 	%r71, %r70, 23;
	mov.b32 	%f206, %r71;
	ex2.approx.ftz.f32 	%f207, %f205;
	mul.f32 	%f208, %f207, %f206;
	add.s64 	%rd30, %rd1, %rd28;
	st.global.f32 	[%rd30], %f208;
	add.f32 	%f209, %f364, %f208;
	ld.global.f32 	%f210, [%rd29+4];
	sub.f32 	%f211, %f210, %f355;
	fma.rn.f32 	%f212, %f211, 0f3BBB989D, 0f3F000000;
	cvt.sat.f32.f32 	%f213, %f212;
	fma.rm.f32 	%f214, %f213, %f200, %f199;
	add.f32 	%f215, %f214, 0fCB40007F;
	neg.f32 	%f216, %f215;
	fma.rn.f32 	%f217, %f211, 0f3FB8AA3B, %f216;
	fma.rn.f32 	%f218, %f211, 0f32A57060, %f217;
	mov.b32 	%r72, %f214;
	shl.b32 	%r73, %r72, 23;
	mov.b32 	%f219, %r73;
	ex2.approx.ftz.f32 	%f220, %f218;
	mul.f32 	%f221, %f220, %f219;
	st.global.f32 	[%rd30+4], %f221;
	add.f32 	%f222, %f209, %f221;
	ld.global.f32 	%f223, [%rd29+8];
	sub.f32 	%f224, %f223, %f355;
	fma.rn.f32 	%f225, %f224, 0f3BBB989D, 0f3F000000;
	cvt.sat.f32.f32 	%f226, %f225;
	fma.rm.f32 	%f227, %f226, %f200, %f199;
	add.f32 	%f228, %f227, 0fCB40007F;
	neg.f32 	%f229, %f228;
	fma.rn.f32 	%f230, %f224, 0f3FB8AA3B, %f229;
	fma.rn.f32 	%f231, %f224, 0f32A57060, %f230;
	mov.b32 	%r74, %f227;
	shl.b32 	%r75, %r74, 23;
	mov.b32 	%f232, %r75;
	ex2.approx.ftz.f32 	%f233, %f231;
	mul.f32 	%f234, %f233, %f232;
	st.global.f32 	[%rd30+8], %f234;
	add.f32 	%f235, %f222, %f234;
	ld.global.f32 	%f236, [%rd29+12];
	sub.f32 	%f237, %f236, %f355;
	fma.rn.f32 	%f238, %f237, 0f3BBB989D, 0f3F000000;
	cvt.sat.f32.f32 	%f239, %f238;
	fma.rm.f32 	%f240, %f239, %f200, %f199;
	add.f32 	%f241, %f240, 0fCB40007F;
	neg.f32 	%f242, %f241;
	fma.rn.f32 	%f243, %f237, 0f3FB8AA3B, %f242;
	fma.rn.f32 	%f244, %f237, 0f32A57060, %f243;
	mov.b32 	%r76, %f240;
	shl.b32 	%r77, %r76, 23;
	mov.b32 	%f245, %r77;
	ex2.approx.ftz.f32 	%f246, %f244;
	mul.f32 	%f247, %f246, %f245;
	st.global.f32 	[%rd30+12], %f247;
	add.f32 	%f364, %f235, %f247;
	add.s32 	%r93, %r93, 4;
$L__BB2_22:
	setp.eq.s32 	%p16, %r25, 0;
	@%p16 bra 	$L__BB2_27;
	setp.eq.s32 	%p17, %r25, 1;
	@%p17 bra 	$L__BB2_25;
	mul.wide.u32 	%rd31, %r93, 4;
	add.s64 	%rd32, %rd2, %rd31;
	ld.global.f32 	%f249, [%rd32];
	sub.f32 	%f250, %f249, %f355;
	fma.rn.f32 	%f251, %f250, 0f3BBB989D, 0f3F000000;
	cvt.sat.f32.f32 	%f252, %f251;
	mov.f32 	%f253, 0f4B400001;
	mov.f32 	%f254, 0f437C0000;
	fma.rm.f32 	%f255, %f252, %f254, %f253;
	add.f32 	%f256, %f255, 0fCB40007F;
	neg.f32 	%f257, %f256;
	fma.rn.f32 	%f258, %f250, 0f3FB8AA3B, %f257;
	fma.rn.f32 	%f259, %f250, 0f32A57060, %f258;
	mov.b32 	%r78, %f255;
	shl.b32 	%r79, %r78, 23;
	mov.b32 	%f260, %r79;
	ex2.approx.ftz.f32 	%f261, %f259;
	mul.f32 	%f262, %f261, %f260;
	add.s64 	%rd33, %rd1, %rd31;
	st.global.f32 	[%rd33], %f262;
	add.f32 	%f263, %f364, %f262;
	ld.global.f32 	%f264, [%rd32+4];
	sub.f32 	%f265, %f264, %f355;
	fma.rn.f32 	%f266, %f265, 0f3BBB989D, 0f3F000000;
	cvt.sat.f32.f32 	%f267, %f266;
	fma.rm.f32 	%f268, %f267, %f254, %f253;
	add.f32 	%f269, %f268, 0fCB40007F;
	neg.f32 	%f270, %f269;
	fma.rn.f32 	%f271, %f265, 0f3FB8AA3B, %f270;
	fma.rn.f32 	%f272, %f265, 0f32A57060, %f271;
	mov.b32 	%r80, %f268;
	shl.b32 	%r81, %r80, 23;
	mov.b32 	%f273, %r81;
	ex2.approx.ftz.f32 	%f274, %f272;
	mul.f32 	%f275, %f274, %f273;
	st.global.f32 	[%rd33+4], %f275;
	add.f32 	%f364, %f263, %f275;
	add.s32 	%r93, %r93, 2;
$L__BB2_25:
	and.b32  	%r82, %r45, 1;
	setp.eq.b32 	%p18, %r82, 1;
	not.pred 	%p19, %p18;
	@%p19 bra 	$L__BB2_27;
	mul.wide.u32 	%rd34, %r93, 4;
	add.s64 	%rd35, %rd2, %rd34;
	ld.global.f32 	%f276, [%rd35];
	sub.f32 	%f277, %f276, %f355;
	fma.rn.f32 	%f278, %f277, 0f3BBB989D, 0f3F000000;
	cvt.sat.f32.f32 	%f279, %f278;
	mov.f32 	%f280, 0f4B400001;
	mov.f32 	%f281, 0f437C0000;
	fma.rm.f32 	%f282, %f279, %f281, %f280;
	add.f32 	%f283, %f282, 0fCB40007F;
	neg.f32 	%f284, %f283;
	fma.rn.f32 	%f285, %f277, 0f3FB8AA3B, %f284;
	fma.rn.f32 	%f286, %f277, 0f32A57060, %f285;
	mov.b32 	%r83, %f282;
	shl.b32 	%r84, %r83, 23;
	mov.b32 	%f287, %r84;
	ex2.approx.ftz.f32 	%f288, %f286;
	mul.f32 	%f289, %f288, %f287;
	add.s64 	%rd36, %rd1, %rd34;
	st.global.f32 	[%rd36], %f289;
	add.f32 	%f364, %f364, %f289;
$L__BB2_27:
	setp.lt.s32 	%p20, %r45, 1;
	rcp.rn.f32 	%f27, %f364;
	@%p20 bra 	$L__BB2_40;
	and.b32  	%r30, %r45, 15;
	setp.lt.u32 	%p21, %r45, 16;
	mov.b32 	%r98, 0;
	@%p21 bra 	$L__BB2_31;
	and.b32  	%r98, %r45, 2147483632;
	neg.s32 	%r96, %r98;
	add.s64 	%rd46, %rd1, 32;
$L__BB2_30:
	.pragma "nounroll";
	ld.global.f32 	%f290, [%rd46+-32];
	mul.f32 	%f291, %f27, %f290;
	st.global.f32 	[%rd46+-32], %f291;
	ld.global.f32 	%f292, [%rd46+-28];
	mul.f32 	%f293, %f27, %f292;
	st.global.f32 	[%rd46+-28], %f293;
	ld.global.f32 	%f294, [%rd46+-24];
	mul.f32 	%f295, %f27, %f294;
	st.global.f32 	[%rd46+-24], %f295;
	ld.global.f32 	%f296, [%rd46+-20];
	mul.f32 	%f297, %f27, %f296;
	st.global.f32 	[%rd46+-20], %f297;
	ld.global.f32 	%f298, [%rd46+-16];
	mul.f32 	%f299, %f27, %f298;
	st.global.f32 	[%rd46+-16], %f299;
	ld.global.f32 	%f300, [%rd46+-12];
	mul.f32 	%f301, %f27, %f300;
	st.global.f32 	[%rd46+-12], %f301;
	ld.global.f32 	%f302, [%rd46+-8];
	mul.f32 	%f303, %f27, %f302;
	st.global.f32 	[%rd46+-8], %f303;
	ld.global.f32 	%f304, [%rd46+-4];
	mul.f32 	%f305, %f27, %f304;
	st.global.f32 	[%rd46+-4], %f305;
	ld.global.f32 	%f306, [%rd46];
	mul.f32 	%f307, %f27, %f306;
	st.global.f32 	[%rd46], %f307;
	ld.global.f32 	%f308, [%rd46+4];
	mul.f32 	%f309, %f27, %f308;
	st.global.f32 	[%rd46+4], %f309;
	ld.global.f32 	%f310, [%rd46+8];
	mul.f32 	%f311, %f27, %f310;
	st.global.f32 	[%rd46+8], %f311;
	ld.global.f32 	%f312, [%rd46+12];
	mul.f32 	%f313, %f27, %f312;
	st.global.f32 	[%rd46+12], %f313;
	ld.global.f32 	%f314, [%rd46+16];
	mul.f32 	%f315, %f27, %f314;
	st.global.f32 	[%rd46+16], %f315;
	ld.global.f32 	%f316, [%rd46+20];
	mul.f32 	%f317, %f27, %f316;
	st.global.f32 	[%rd46+20], %f317;
	ld.global.f32 	%f318, [%rd46+24];
	mul.f32 	%f319, %f27, %f318;
	st.global.f32 	[%rd46+24], %f319;
	ld.global.f32 	%f320, [%rd46+28];
	mul.f32 	%f321, %f27, %f320;
	st.global.f32 	[%rd46+28], %f321;
	add.s32 	%r96, %r96, 16;
	add.s64 	%rd46, %rd46, 64;
	setp.ne.s32 	%p22, %r96, 0;
	@%p22 bra 	$L__BB2_30;
$L__BB2_31:
	setp.eq.s32 	%p23, %r30, 0;
	@%p23 bra 	$L__BB2_40;
	and.b32  	%r36, %r45, 7;
	setp.lt.u32 	%p24, %r30, 8;
	@%p24 bra 	$L__BB2_34;
	mul.wide.u32 	%rd37, %r98, 4;
	add.s64 	%rd38, %rd1, %rd37;
	ld.global.f32 	%f322, [%rd38];
	mul.f32 	%f323, %f27, %f322;
	st.global.f32 	[%rd38], %f323;
	ld.global.f32 	%f324, [%rd38+4];
	mul.f32 	%f325, %f27, %f324;
	st.global.f32 	[%rd38+4], %f325;
	ld.global.f32 	%f326, [%rd38+8];
	mul.f32 	%f327, %f27, %f326;
	st.global.f32 	[%rd38+8], %f327;
	ld.global.f32 	%f328, [%rd38+12];
	mul.f32 	%f329, %f27, %f328;
	st.global.f32 	[%rd38+12], %f329;
	ld.global.f32 	%f330, [%rd38+16];
	mul.f32 	%f331, %f27, %f330;
	st.global.f32 	[%rd38+16], %f331;
	ld.global.f32 	%f332, [%rd38+20];
	mul.f32 	%f333, %f27, %f332;
	st.global.f32 	[%rd38+20], %f333;
	ld.global.f32 	%f334, [%rd38+24];
	mul.f32 	%f335, %f27, %f334;
	st.global.f32 	[%rd38+24], %f335;
	ld.global.f32 	%f336, [%rd38+28];
	mul.f32 	%f337, %f27, %f336;
	st.global.f32 	[%rd38+28], %f337;
	add.s32 	%r98, %r98, 8;
$L__BB2_34:
	setp.eq.s32 	%p25, %r36, 0;
	@%p25 bra 	$L__BB2_40;
	and.b32  	%r39, %r45, 3;
	setp.lt.u32 	%p26, %r36, 4;
	@%p26 bra 	$L__BB2_37;
	mul.wide.u32 	%rd39, %r98, 4;
	add.s64 	%rd40, %rd1, %rd39;
	ld.global.f32 	%f338, [%rd40];
	mul.f32 	%f339, %f27, %f338;
	st.global.f32 	[%rd40], %f339;
	ld.global.f32 	%f340, [%rd40+4];
	mul.f32 	%f341, %f27, %f340;
	st.global.f32 	[%rd40+4], %f341;
	ld.global.f32 	%f342, [%rd40+8];
	mul.f32 	%f343, %f27, %f342;
	st.global.f32 	[%rd40+8], %f343;
	ld.global.f32 	%f344, [%rd40+12];
	mul.f32 	%f345, %f27, %f344;
	st.global.f32 	[%rd40+12], %f345;
	add.s32 	%r98, %r98, 4;
$L__BB2_37:
	setp.eq.s32 	%p27, %r39, 0;
	@%p27 bra 	$L__BB2_40;
	mul.wide.u32 	%rd41, %r98, 4;
	add.s64 	%rd47, %rd1, %rd41;
	neg.s32 	%r100, %r39;
$L__BB2_39:
	.pragma "nounroll";
	ld.global.f32 	%f346, [%rd47];
	mul.f32 	%f347, %f27, %f346;
	st.global.f32 	[%rd47], %f347;
	add.s64 	%rd47, %rd47, 4;
	add.s32 	%r100, %r100, 1;
	setp.ne.s32 	%p28, %r100, 0;
	@%p28 bra 	$L__BB2_39;
$L__BB2_40:
	ret;

}
.entry _ZN32_GLOBAL__N__43210a28_4_k_cu_main23compute_output_gradientEPKfiPfi(
	.param .u64 .ptr .align 1 _ZN32_GLOBAL__N__43210a28_4_k_cu_main23compute_output_gradientEPKfiPfi_param_0,
	.param .u32 _ZN32_GLOBAL__N__43210a28_4_k_cu_main23compute_output_gradientEPKfiPfi_param_1,
	.param .u64 .ptr .align 1 _ZN32_GLOBAL__N__43210a28_4_k_cu_main23compute_output_gradientEPKfiPfi_param_2,
	.param .u32 _ZN32_GLOBAL__N__43210a28_4_k_cu_main23compute_output_gradientEPKfiPfi_param_3
)
{
	.reg .pred 	%p<3>;
	.reg .b32 	%r<7>;
	.reg .b32 	%f<4>;
	.reg .b64 	%rd<8>;

	ld.param.u64 	%rd1, [_ZN32_GLOBAL__N__43210a28_4_k_cu_main23compute_output_gradientEPKfiPfi_param_0];
	ld.param.u32 	%r2, [_ZN32_GLOBAL__N__43210a28_4_k_cu_main23compute_output_gradientEPKfiPfi_param_1];
	ld.param.u64 	%rd2, [_ZN32_GLOBAL__N__43210a28_4_k_cu_main23compute_output_gradientEPKfiPfi_param_2];
	ld.param.u32 	%r3, [_ZN32_GLOBAL__N__43210a28_4_k_cu_main23compute_output_gradientEPKfiPfi_param_3];
	mov.u32 	%r4, %ctaid.x;
	mov.u32 	%r5, %ntid.x;
	mov.u32 	%r6, %tid.x;
	mad.lo.s32 	%r1, %r4, %r5, %r6;
	setp.ge.s32 	%p1, %r1, %r3;
	@%p1 bra 	$L__BB3_2;
	cvta.to.global.u64 	%rd3, %rd1;
	cvta.to.global.u64 	%rd4, %rd2;
	mul.wide.s32 	%rd5, %r1, 4;
	add.s64 	%rd6, %rd3, %rd5;
	ld.global.f32 	%f1, [%rd6];
	setp.eq.s32 	%p2, %r1, %r2;
	add.f32 	%f2, %f1, 0fBF800000;
	selp.f32 	%f3, %f2, %f1, %p2;
	add.s64 	%rd7, %rd4, %rd5;
	st.global.f32 	[%rd7], %f3;
$L__BB3_2:
	ret;

}
.entry _ZN32_GLOBAL__N__43210a28_4_k_cu_main17matvec_transposedEPKfS1_Pfii(
	.param .u64 .ptr .align 1 _ZN32_GLOBAL__N__43210a28_4_k_cu_main17matvec_transposedEPKfS1_Pfii_param_0,
	.param .u64 .ptr .align 1 _ZN32_GLOBAL__N__43210a28_4_k_cu_main17matvec_transposedEPKfS1_Pfii_param_1,
	.param .u64 .ptr .align 1 _ZN32_GLOBAL__N__43210a28_4_k_cu_main17matvec_transposedEPKfS1_Pfii_param_2,
	.param .u32 _ZN32_GLOBAL__N__43210a28_4_k_cu_main17matvec_transposedEPKfS1_Pfii_param_3,
	.param .u32 _ZN32_GLOBAL__N__43210a28_4_k_cu_main17matvec_transposedEPKfS1_Pfii_param_4
)
{
	.reg .pred 	%p<11>;
	.reg .b32 	%r<38>;
	.reg .b32 	%f<112>;
	.reg .b64 	%rd<58>;

	ld.param.u64 	%rd10, [_ZN32_GLOBAL__N__43210a28_4_k_cu_main17matvec_transposedEPKfS1_Pfii_param_0];
	ld.param.u64 	%rd11, [_ZN32_GLOBAL__N__43210a28_4_k_cu_main17matvec_transposedEPKfS1_Pfii_param_1];
	ld.param.u64 	%rd9, [_ZN32_GLOBAL__N__43210a28_4_k_cu_main17matvec_transposedEPKfS1_Pfii_param_2];
	ld.param.u32 	%r23, [_ZN32_GLOBAL__N__43210a28_4_k_cu_main17matvec_transposedEPKfS1_Pfii_param_3];
	ld.param.u32 	%r24, [_ZN32_GLOBAL__N__43210a28_4_k_cu_main17matvec_transposedEPKfS1_Pfii_param_4];
	cvta.to.global.u64 	%rd1, %rd11;
	cvta.to.global.u64 	%rd2, %rd10;
	mov.u32 	%r25, %ctaid.x;
	mov.u32 	%r26, %ntid.x;
	mov.u32 	%r27, %tid.x;
	mad.lo.s32 	%r1, %r25, %r26, %r27;
	setp.ge.s32 	%p1, %r1, %r24;
	@%p1 bra 	$L__BB4_15;
	setp.lt.s32 	%p2, %r23, 1;
	mov.f32 	%f111, 0f00000000;
	@%p2 bra 	$L__BB4_14;
	and.b32  	%r2, %r23, 15;
	setp.lt.u32 	%p3, %r23, 16;
	mov.f32 	%f111, 0f00000000;
	mov.b32 	%r34, 0;
	@%p3 bra 	$L__BB4_5;
	and.b32  	%r34, %r23, 2147483632;
	neg.s32 	%r32, %r34;
	shl.b32 	%r5, %r24, 4;
	add.s64 	%rd56, %rd1, 32;
	mov.f32 	%f111, 0f00000000;
	mul.wide.s32 	%rd14, %r24, 4;
	mov.u32 	%r31, %r1;
$L__BB4_4:
	.pragma "nounroll";
	mul.wide.s32 	%rd12, %r31, 4;
	add.s64 	%rd13, %rd2, %rd12;
	ld.global.f32 	%f18, [%rd13];
	ld.global.f32 	%f19, [%rd56+-32];
	fma.rn.f32 	%f20, %f18, %f19, %f111;
	add.s64 	%rd15, %rd13, %rd14;
	ld.global.f32 	%f21, [%rd15];
	ld.global.f32 	%f22, [%rd56+-28];
	fma.rn.f32 	%f23, %f21, %f22, %f20;
	add.s64 	%rd16, %rd15, %rd14;
	ld.global.f32 	%f24, [%rd16];
	ld.global.f32 	%f25, [%rd56+-24];
	fma.rn.f32 	%f26, %f24, %f25, %f23;
	add.s64 	%rd17, %rd16, %rd14;
	ld.global.f32 	%f27, [%rd17];
	ld.global.f32 	%f28, [%rd56+-20];
	fma.rn.f32 	%f29, %f27, %f28, %f26;
	add.s64 	%rd18, %rd17, %rd14;
	ld.global.f32 	%f30, [%rd18];
	ld.global.f32 	%f31, [%rd56+-16];
	fma.rn.f32 	%f32, %f30, %f31, %f29;
	add.s64 	%rd19, %rd18, %rd14;
	ld.global.f32 	%f33, [%rd19];
	ld.global.f32 	%f34, [%rd56+-12];
	fma.rn.f32 	%f35, %f33, %f34, %f32;
	add.s64 	%rd20, %rd19, %rd14;
	ld.global.f32 	%f36, [%rd20];
	ld.global.f32 	%f37, [%rd56+-8];
	fma.rn.f32 	%f38, %f36, %f37, %f35;
	add.s64 	%rd21, %rd20, %rd14;
	ld.global.f32 	%f39, [%rd21];
	ld.global.f32 	%f40, [%rd56+-4];
	fma.rn.f32 	%f41, %f39, %f40, %f38;
	add.s64 	%rd22, %rd21, %rd14;
	ld.global.f32 	%f42, [%rd22];
	ld.global.f32 	%f43, [%rd56];
	fma.rn.f32 	%f44, %f42, %f43, %f41;
	add.s64 	%rd23, %rd22, %rd14;
	ld.global.f32 	%f45, [%rd23];
	ld.global.f32 	%f46, [%rd56+4];
	fma.rn.f32 	%f47, %f45, %f46, %f44;
	add.s64 	%rd24, %rd23, %rd14;
	ld.global.f32 	%f48, [%rd24];
	ld.global.f32 	%f49, [%rd56+8];
	fma.rn.f32 	%f50, %f48, %f49, %f47;
	add.s64 	%rd25, %rd24, %rd14;
	ld.global.f32 	%f51, [%rd25];
	ld.global.f32 	%f52, [%rd56+12];
	fma.rn.f32 	%f53, %f51, %f52, %f50;
	add.s64 	%rd26, %rd25, %rd14;
	ld.global.f32 	%f54, [%rd26];
	ld.global.f32 	%f55, [%rd56+16];
	fma.rn.f32 	%f56, %f54, %f55, %f53;
	add.s64 	%rd27, %rd26, %rd14;
	ld.global.f32 	%f57, [%rd27];
	ld.global.f32 	%f58, [%rd56+20];
	fma.rn.f32 	%f59, %f57, %f58, %f56;
	add.s64 	%rd28, %rd27, %rd14;
	ld.global.f32 	%f60, [%rd28];
	ld.global.f32 	%f61, [%rd56+24];
	fma.rn.f32 	%f62, %f60, %f61, %f59;
	add.s64 	%rd29, %rd28, %rd14;
	ld.global.f32 	%f63, [%rd29];
	ld.global.f32 	%f64, [%rd56+28];
	fma.rn.f32 	%f111, %f63, %f64, %f62;
	add.s32 	%r32, %r32, 16;
	add.s32 	%r31, %r31, %r5;
	add.s64 	%rd56, %rd56, 64;
	setp.ne.s32 	%p4, %r32, 0;
	@%p4 bra 	$L__BB4_4;
$L__BB4_5:
	setp.eq.s32 	%p5, %r2, 0;
	@%p5 bra 	$L__BB4_14;
	and.b32  	%r11, %r23, 7;
	setp.lt.u32 	%p6, %r2, 8;
	@%p6 bra 	$L__BB4_8;
	mad.lo.s32 	%r29, %r34, %r24, %r1;
	mul.wide.s32 	%rd30, %r29, 4;
	add.s64 	%rd31, %rd2, %rd30;
	ld.global.f32 	%f66, [%rd31];
	mul.wide.u32 	%rd32, %r34, 4;
	add.s64 	%rd33, %rd1, %rd32;
	ld.global.f32 	%f67, [%rd33];
	fma.rn.f32 	%f68, %f66, %f67, %f111;
	mul.wide.s32 	%rd34, %r24, 4;
	add.s64 	%rd35, %rd31, %rd34;
	ld.global.f32 	%f69, [%rd35];
	ld.global.f32 	%f70, [%rd33+4];
	fma.rn.f32 	%f71, %f69, %f70, %f68;
	add.s64 	%rd36, %rd35, %rd34;
	ld.global.f32 	%f72, [%rd36];
	ld.global.f32 	%f73, [%rd33+8];
	fma.rn.f32 	%f74, %f72, %f73, %f71;
	add.s64 	%rd37, %rd36, %rd34;
	ld.global.f32 	%f75, [%rd37];
	ld.global.f32 	%f76, [%rd33+12];
	fma.rn.f32 	%f77, %f75, %f76, %f74;
	add.s64 	%rd38, %rd37, %rd34;
	ld.global.f32 	%f78, [%rd38];
	ld.global.f32 	%f79, [%rd33+16];
	fma.rn.f32 	%f80, %f78, %f79, %f77;
	add.s64 	%rd39, %rd38, %rd34;
	ld.global.f32 	%f81, [%rd39];
	ld.global.f32 	%f82, [%rd33+20];
	fma.rn.f32 	%f83, %f81, %f82, %f80;
	add.s64 	%rd40, %rd39, %rd34;
	ld.global.f32 	%f84, [%rd40];
	ld.global.f32 	%f85, [%rd33+24];
	fma.rn.f32 	%f86, %f84, %f85, %f83;
	add.s64 	%rd41, %rd40, %rd34;
	ld.global.f32 	%f87, [%rd41];
	ld.global.f32 	%f88, [%rd33+28];
	fma.rn.f32 	%f111, %f87, %f88, %f86;
	add.s32 	%r34, %r34, 8;
$L__BB4_8:
	setp.eq.s32 	%p7, %r11, 0;
	@%p7 bra 	$L__BB4_14;
	and.b32  	%r14, %r23, 3;
	setp.lt.u32 	%p8, %r11, 4;
	@%p8 bra 	$L__BB4_11;
	mad.lo.s32 	%r30, %r34, %r24, %r1;
	mul.wide.s32 	%rd42, %r30, 4;
	add.s64 	%rd43, %rd2, %rd42;
	ld.global.f32 	%f90, [%rd43];
	mul.wide.u32 	%rd44, %r34, 4;
	add.s64 	%rd45, %rd1, %rd44;
	ld.global.f32 	%f91, [%rd45];
	fma.rn.f32 	%f92, %f90, %f91, %f111;
	mul.wide.s32 	%rd46, %r24, 4;
	add.s64 	%rd47, %rd43, %rd46;
	ld.global.f32 	%f93, [%rd47];
	ld.global.f32 	%f94, [%rd45+4];
	fma.rn.f32 	%f95, %f93, %f94, %f92;
	add.s64 	%rd48, %rd47, %rd46;
	ld.global.f32 	%f96, [%rd48];
	ld.global.f32 	%f97, [%rd45+8];
	fma.rn.f32 	%f98, %f96, %f97, %f95;
	add.s64 	%rd49, %rd48, %rd46;
	ld.global.f32 	%f99, [%rd49];
	ld.global.f32 	%f100, [%rd45+12];
	fma.rn.f32 	%f111, %f99, %f100, %f98;
	add.s32 	%r34, %r34, 4;
$L__BB4_11:
	setp.eq.s32 	%p9, %r14, 0;
	@%p9 bra 	$L__BB4_14;
	mul.wide.u32 	%rd50, %r34, 4;
	add.s64 	%rd57, %rd1, %rd50;
	mad.lo.s32 	%r37, %r34, %r24, %r1;
	neg.s32 	%r36, %r14;
$L__BB4_13:
	.pragma "nounroll";
	mul.wide.s32 	%rd51, %r37, 4;
	add.s64 	%rd52, %rd2, %rd51;
	ld.global.f32 	%f101, [%rd52];
	ld.global.f32 	%f102, [%rd57];
	fma.rn.f32 	%f111, %f101, %f102, %f111;
	add.s64 	%rd57, %rd57, 4;
	add.s32 	%r37, %r37, %r24;
	add.s32 	%r36, %r36, 1;
	setp.ne.s32 	%p10, %r36, 0;
	@%p10 bra 	$L__BB4_13;
$L__BB4_14:
	cvta.to.global.u64 	%rd53, %rd9;
	mul.wide.s32 	%rd54, %r1, 4;
	add.s64 	%rd55, %rd53, %rd54;
	st.global.f32 	[%rd55], %f111;
$L__BB4_15:
	ret;

}
.entry _ZN32_GLOBAL__N__43210a28_4_k_cu_main21relu_backward_inplaceEPKfPfi(
	.param .u64 .ptr .align 1 _ZN32_GLOBAL__N__43210a28_4_k_cu_main21relu_backward_inplaceEPKfPfi_param_0,
	.param .u64 .ptr .align 1 _ZN32_GLOBAL__N__43210a28_4_k_cu_main21relu_backward_inplaceEPKfPfi_param_1,
	.param .u32 _ZN32_GLOBAL__N__43210a28_4_k_cu_main21relu_backward_inplaceEPKfPfi_param_2
)
{
	.reg .pred 	%p<3>;
	.reg .b32 	%r<6>;
	.reg .b32 	%f<6>;
	.reg .b64 	%rd<8>;

	ld.param.u64 	%rd2, [_ZN32_GLOBAL__N__43210a28_4_k_cu_main21relu_backward_inplaceEPKfPfi_param_0];
	ld.param.u64 	%rd3, [_ZN32_GLOBAL__N__43210a28_4_k_cu_main21relu_backward_inplaceEPKfPfi_param_1];
	ld.param.u32 	%r2, [_ZN32_GLOBAL__N__43210a28_4_k_cu_main21relu_backward_inplaceEPKfPfi_param_2];
	mov.u32 	%r3, %ctaid.x;
	mov.u32 	%r4, %ntid.x;
	mov.u32 	%r5, %tid.x;
	mad.lo.s32 	%r1, %r3, %r4, %r5;
	setp.ge.s32 	%p1, %r1, %r2;
	@%p1 bra 	$L__BB5_4;
	cvta.to.global.u64 	%rd4, %rd3;
	cvta.to.global.u64 	%rd5, %rd2;
	mul.wide.s32 	%rd6, %r1, 4;
	add.s64 	%rd7, %rd5, %rd6;
	ld.global.f32 	%f4, [%rd7];
	setp.leu.f32 	%p2, %f4, 0f00000000;
	add.s64 	%rd1, %rd4, %rd6;
	mov.f32 	%f5, 0f00000000;
	@%p2 bra 	$L__BB5_3;
	ld.global.f32 	%f5, [%rd1];
$L__BB5_3:
	st.global.f32 	[%rd1], %f5;
$L__BB5_4:
	ret;

}
.entry _ZN32_GLOBAL__N__43210a28_4_k_cu_main14update_weightsEPfPKfS2_fii(
	.param .u64 .ptr .align 1 _ZN32_GLOBAL__N__43210a28_4_k_cu_main14update_weightsEPfPKfS2_fii_param_0,
	.param .u64 .ptr .align 1 _ZN32_GLOBAL__N__43210a28_4_k_cu_main14update_weightsEPfPKfS2_fii_param_1,
	.param .u64 .ptr .align 1 _ZN32_GLOBAL__N__43210a28_4_k_cu_main14update_weightsEPfPKfS2_fii_param_2,
	.param .f32 _ZN32_GLOBAL__N__43210a28_4_k_cu_main14update_weightsEPfPKfS2_fii_param_3,
	.param .u32 _ZN32_GLOBAL__N__43210a28_4_k_cu_main14update_weightsEPfPKfS2_fii_param_4,
	.param .u32 _ZN32_GLOBAL__N__43210a28_4_k_cu_main14update_weightsEPfPKfS2_fii_param_5
)
{
	.reg .pred 	%p<2>;
	.reg .b32 	%r<11>;
	.reg .b32 	%f<8>;
	.reg .b64 	%rd<13>;

	ld.param.u64 	%rd1, [_ZN32_GLOBAL__N__43210a28_4_k_cu_main14update_weightsEPfPKfS2_fii_param_0];
	ld.param.u64 	%rd2, [_ZN32_GLOBAL__N__43210a28_4_k_cu_main14update_weightsEPfPKfS2_fii_param_1];
	ld.param.u64 	%rd3, [_ZN32_GLOBAL__N__43210a28_4_k_cu_main14update_weightsEPfPKfS2_fii_param_2];
	ld.param.f32 	%f1, [_ZN32_GLOBAL__N__43210a28_4_k_cu_main14update_weightsEPfPKfS2_fii_param_3];
	ld.param.u32 	%r3, [_ZN32_GLOBAL__N__43210a28_4_k_cu_main14update_weightsEPfPKfS2_fii_param_4];
	ld.param.u32 	%r2, [_ZN32_GLOBAL__N__43210a28_4_k_cu_main14update_weightsEPfPKfS2_fii_param_5];
	mov.u32 	%r4, %ctaid.x;
	mov.u32 	%r5, %ntid.x;
	mov.u32 	%r6, %tid.x;
	mad.lo.s32 	%r1, %r4, %r5, %r6;
	mul.lo.s32 	%r7, %r2, %r3;
	setp.ge.s32 	%p1, %r1, %r7;
	@%p1 bra 	$L__BB6_2;
	cvta.to.global.u64 	%rd4, %rd2;
	cvta.to.global.u64 	%rd5, %rd3;
	cvta.to.global.u64 	%rd6, %rd1;
	div.s32 	%r8, %r1, %r2;
	mul.lo.s32 	%r9, %r8, %r2;
	sub.s32 	%r10, %r1, %r9;
	mul.wide.s32 	%rd7, %r8, 4;
	add.s64 	%rd8, %rd4, %rd7;
	ld.global.f32 	%f2, [%rd8];
	mul.f32 	%f3, %f1, %f2;
	mul.wide.s32 	%rd9, %r10, 4;
	add.s64 	%rd10, %rd5, %rd9;
	ld.global.f32 	%f4, [%rd10];
	mul.f32 	%f5, %f3, %f4;
	mul.wide.s32 	%rd11, %r1, 4;
	add.s64 	%rd12, %rd6, %rd11;
	ld.global.f32 	%f6, [%rd12];
	sub.f32 	%f7, %f6, %f5;
	st.global.f32 	[%rd12], %f7;
$L__BB6_2:
	ret;

}
.entry _ZN32_GLOBAL__N__43210a28_4_k_cu_main13update_biasesEPfPKffi(
	.param .u64 .ptr .align 1 _ZN32_GLOBAL__N__43210a28_4_k_cu_main13update_biasesEPfPKffi_param_0,
	.param .u64 .ptr .align 1 _ZN32_GLOBAL__N__43210a28_4_k_cu_main13update_biasesEPfPKffi_param_1,
	.param .f32 _ZN32_GLOBAL__N__43210a28_4_k_cu_main13update_biasesEPfPKffi_param_2,
	.param .u32 _ZN32_GLOBAL__N__43210a28_4_k_cu_main13update_biasesEPfPKffi_param_3
)
{
	.reg .pred 	%p<2>;
	.reg .b32 	%r<6>;
	.reg .b32 	%f<6>;
	.reg .b64 	%rd<8>;

	ld.param.u64 	%rd1, [_ZN32_GLOBAL__N__43210a28_4_k_cu_main13update_biasesEPfPKffi_param_0];
	ld.param.u64 	%rd2, [_ZN32_GLOBAL__N__43210a28_4_k_cu_main13update_biasesEPfPKffi_param_1];
	ld.param.f32 	%f1, [_ZN32_GLOBAL__N__43210a28_4_k_cu_main13update_biasesEPfPKffi_param_2];
	ld.param.u32 	%r2, [_ZN32_GLOBAL__N__43210a28_4_k_cu_main13update_biasesEPfPKffi_param_3];
	mov.u32 	%r3, %ctaid.x;
	mov.u32 	%r4, %ntid.x;
	mov.u32 	%r5, %tid.x;
	mad.lo.s32 	%r1, %r3, %r4, %r5;
	setp.ge.s32 	%p1, %r1, %r2;
	@%p1 bra 	$L__BB7_2;
	cvta.to.global.u64 	%rd3, %rd2;
	cvta.to.global.u64 	%rd4, %rd1;
	mul.wide.s32 	%rd5, %r1, 4;
	add.s64 	%rd6, %rd3, %rd5;
	ld.global.f32 	%f2, [%rd6];
	mul.f32 	%f3, %f1, %f2;
	add.s64 	%rd7, %rd4, %rd5;
	ld.global.f32 	%f4, [%rd7];
	sub.f32 	%f5, %f4, %f3;
	st.global.f32 	[%rd7], %f5;
$L__BB7_2:
	ret;

}


// ===== COMPILED SASS (sm_100) =====

	.target	sm_100

	.elftype	@"ET_EXEC"


//--------------------- .note.nv.tkinfo           --------------------------
	.section	.note.nv.tkinfo,"",@"SHT_NOTE"
	.sectionflags	@"SHF_NOTE_NV_TKINFO"
	.tkinfo
        /*0018*/ 	.word	0x00000002
        /*0030*/ 	.string	""
        /*0030*/ 	.string	"ptxas"
        /*0030*/ 	.string	"Cuda compilation tools, release 13.0, V13.0.88"
        /*0030*/ 	.string	"Build cuda_13.0.r13.0/compiler.36424714_0"
        /*0030*/ 	.string	"-arch sm_100 -m 64 "



//--------------------- .note.nv.cuinfo           --------------------------
	.section	.note.nv.cuinfo,"",@"SHT_NOTE"
	.sectionflags	@"SHF_NOTE_NV_CUINFO"
        /*0018*/ 	.short	0x0002
        /*001a*/ 	.short	0x0064
        /*001c*/ 	.short	0x0082
	.zero		2


//--------------------- .nv.info                  --------------------------
	.section	.nv.info,"",@"SHT_CUDA_INFO"
	.align	4


	//----- nvinfo : EIATTR_REGCOUNT
	.align		4
        /*0000*/ 	.byte	0x04, 0x2f
        /*0002*/ 	.short	(.L_1 - .L_0)
	.align		4
.L_0:
        /*0004*/ 	.word	index@(_ZN32_GLOBAL__N__43210a28_4_k_cu_main19linear_relu_forwardEPKfS1_S1_Pfii)
        /*0008*/ 	.word	0x0000001e


	//----- nvinfo : EIATTR_FRAME_SIZE
	.align		4
.L_1:
        /*000c*/ 	.byte	0x04, 0x11
        /*000e*/ 	.short	(.L_3 - .L_2)
	.align		4
.L_2:
        /*0010*/ 	.word	index@(_ZN32_GLOBAL__N__43210a28_4_k_cu_main19linear_relu_forwardEPKfS1_S1_Pfii)
        /*0014*/ 	.word	0x00000000


	//----- nvinfo : EIATTR_REGCOUNT
	.align		4
.L_3:
        /*0018*/ 	.byte	0x04, 0x2f
        /*001a*/ 	.short	(.L_5 - .L_4)
	.align		4
.L_4:
        /*001c*/ 	.word	index@(_ZN32_GLOBAL__N__43210a28_4_k_cu_main14linear_forwardEPKfS1_S1_Pfii)
        /*0020*/ 	.word	0x0000001e


	//----- nvinfo : EIATTR_FRAME_SIZE
	.align		4
.L_5:
        /*0024*/ 	.byte	0x04, 0x11
        /*0026*/ 	.short	(.L_7 - .L_6)
	.align		4
.L_6:
        /*0028*/ 	.word	index@(_ZN32_GLOBAL__N__43210a28_4_k_cu_main14linear_forwardEPKfS1_S1_Pfii)
        /*002c*/ 	.word	0x00000000


	//----- nvinfo : EIATTR_REGCOUNT
	.align		4
.L_7:
        /*0030*/ 	.byte	0x04, 0x2f
        /*0032*/ 	.short	(.L_9 - .L_8)
	.align		4
.L_8:
        /*0034*/ 	.word	index@(_ZN32_GLOBAL__N__43210a28_4_k_cu_main14softmax_kernelEPKfPfi)
        /*0038*/ 	.word	0x00000020


	//----- nvinfo : EIATTR_FRAME_SIZE
	.align		4
.L_9:
        /*003c*/ 	.byte	0x04, 0x11
        /*003e*/ 	.short	(.L_11 - .L_10)
	.align		4
.L_10:
        /*0040*/ 	.word	index@($__internal_0_$__cuda_sm20_rcp_rn_f32_slowpath)
        /*0044*/ 	.word	0x00000000


	//----- nvinfo : EIATTR_FRAME_SIZE
	.align		4
.L_11:
        /*0048*/ 	.byte	0x04, 0x11
        /*004a*/ 	.short	(.L_13 - .L_12)
	.align		4
.L_12:
        /*004c*/ 	.word	index@(_ZN32_GLOBAL__N__43210a28_4_k_cu_main14softmax_kernelEPKfPfi)
        /*0050*/ 	.word	0x00000000


	//----- nvinfo : EIATTR_REGCOUNT
	.align		4
.L_13:
        /*0054*/ 	.byte	0x04, 0x2f
        /*0056*/ 	.short	(.L_15 - .L_14)
	.align		4
.L_14:
        /*0058*/ 	.word	index@(_ZN32_GLOBAL__N__43210a28_4_k_cu_main23compute_output_gradientEPKfiPfi)
        /*005c*/ 	.word	0x0000000c


	//----- nvinfo : EIATTR_FRAME_SIZE
	.align		4
.L_15:
        /*0060*/ 	.byte	0x04, 0x11
        /*0062*/ 	.short	(.L_17 - .L_16)
	.align		4
.L_16:
        /*0064*/ 	.word	index@(_ZN32_GLOBAL__N__43210a28_4_k_cu_main23compute_output_gradientEPKfiPfi)
        /*0068*/ 	.word	0x00000000


	//----- nvinfo : EIATTR_REGCOUNT
	.align		4
.L_17:
        /*006c*/ 	.byte	0x04, 0x2f
        /*006e*/ 	.short	(.L_19 - .L_18)
	.align		4
.L_18:
        /*0070*/ 	.word	index@(_ZN32_GLOBAL__N__43210a28_4_k_cu_main17matvec_transposedEPKfS1_Pfii)
        /*0074*/ 	.word	0x00000020


	//----- nvinfo : EIATTR_FRAME_SIZE
	.align		4
.L_19:
        /*0078*/ 	.byte	0x04, 0x11
        /*007a*/ 	.short	(.L_21 - .L_20)
	.align		4
.L_20:
        /*007c*/ 	.word	index@(_ZN32_GLOBAL__N__43210a28_4_k_cu_main17matvec_transposedEPKfS1_Pfii)
        /*0080*/ 	.word	0x00000000


	//----- nvinfo : EIATTR_REGCOUNT
	.align		4
.L_21:
        /*0084*/ 	.byte	0x04, 0x2f
        /*0086*/ 	.short	(.L_23 - .L_22)
	.align		4
.L_22:
        /*0088*/ 	.word	index@(_ZN32_GLOBAL__N__43210a28_4_k_cu_main21relu_backward_inplaceEPKfPfi)
        /*008c*/ 	.word	0x0000000c


	//----- nvinfo : EIATTR_FRAME_SIZE
	.align		4
.L_23:
        /*0090*/ 	.byte	0x04, 0x11
        /*0092*/ 	.short	(.L_25 - .L_24)
	.align		4
.L_24:
        /*0094*/ 	.word	index@(_ZN32_GLOBAL__N__43210a28_4_k_cu_main21relu_backward_inplaceEPKfPfi)
        /*0098*/ 	.word	0x00000000


	//----- nvinfo : EIATTR_REGCOUNT
	.align		4
.L_25:
        /*009c*/ 	.byte	0x04, 0x2f
        /*009e*/ 	.short	(.L_27 - .L_26)
	.align		4
.L_26:
        /*00a0*/ 	.word	index@(_ZN32_GLOBAL__N__43210a28_4_k_cu_main14update_weightsEPfPKfS2_fii)
        /*00a4*/ 	.word	0x0000000e


	//----- nvinfo : EIATTR_FRAME_SIZE
	.align		4
.L_27:
        /*00a8*/ 	.byte	0x04, 0x11
        /*00aa*/ 	.short	(.L_29 - .L_28)
	.align		4
.L_28:
        /*00ac*/ 	.word	index@(_ZN32_GLOBAL__N__43210a28_4_k_cu_main14update_weightsEPfPKfS2_fii)
        /*00b0*/ 	.word	0x00000000


	//----- nvinfo : EIATTR_REGCOUNT
	.align		4
.L_29:
        /*00b4*/ 	.byte	0x04, 0x2f
        /*00b6*/ 	.short	(.L_31 - .L_30)
	.align		4
.L_30:
        /*00b8*/ 	.word	index@(_ZN32_GLOBAL__N__43210a28_4_k_cu_main13update_biasesEPfPKffi)
        /*00bc*/ 	.word	0x0000000a


	//----- nvinfo : EIATTR_FRAME_SIZE
	.align		4
.L_31:
        /*00c0*/ 	.byte	0x04, 0x11
        /*00c2*/ 	.short	(.L_33 - .L_32)
	.align		4
.L_32:
        /*00c4*/ 	.word	index@(_ZN32_GLOBAL__N__43210a28_4_k_cu_main13update_biasesEPfPKffi)
        /*00c8*/ 	.word	0x00000000


	//----- nvinfo : EIATTR_MIN_STACK_SIZE
	.align		4
.L_33:
        /*00cc*/ 	.byte	0x04, 0x12
        /*00ce*/ 	.short	(.L_35 - .L_34)
	.align		4
.L_34:
        /*00d0*/ 	.word	index@(_ZN32_GLOBAL__N__43210a28_4_k_cu_main13update_biasesEPfPKffi)
        /*00d4*/ 	.word	0x00000000


	//----- nvinfo : EIATTR_MIN_STACK_SIZE
	.align		4
.L_35:
        /*00d8*/ 	.byte	0x04, 0x12
        /*00da*/ 	.short	(.L_37 - .L_36)
	.align		4
.L_36:
        /*00dc*/ 	.word	index@(_ZN32_GLOBAL__N__43210a28_4_k_cu_main14update_weightsEPfPKfS2_fii)
        /*00e0*/ 	.word	0x00000000


	//----- nvinfo : EIATTR_MIN_STACK_SIZE
	.align		4
.L_37:
        /*00e4*/ 	.byte	0x04, 0x12
        /*00e6*/ 	.short	(.L_39 - .L_38)
	.align		4
.L_38:
        /*00e8*/ 	.word	index@(_ZN32_GLOBAL__N__43210a28_4_k_cu_main21relu_backward_inplaceEPKfPfi)
        /*00ec*/ 	.word	0x00000000


	//----- nvinfo : EIATTR_MIN_STACK_SIZE
	.align		4
.L_39:
        /*00f0*/ 	.byte	0x04, 0x12
        /*00f2*/ 	.short	(.L_41 - .L_40)
	.align		4
.L_40:
        /*00f4*/ 	.word	index@(_ZN32_GLOBAL__N__43210a28_4_k_cu_main17matvec_transposedEPKfS1_Pfii)
        /*00f8*/ 	.word	0x00000000


	//----- nvinfo : EIATTR_MIN_STACK_SIZE
	.align		4
.L_41:
        /*00fc*/ 	.byte	0x04, 0x12
        /*00fe*/ 	.short	(.L_43 - .L_42)
	.align		4
.L_42:
        /*0100*/ 	.word	index@(_ZN32_GLOBAL__N__43210a28_4_k_cu_main23compute_output_gradientEPKfiPfi)
        /*0104*/ 	.word	0x00000000


	//----- nvinfo : EIATTR_MIN_STACK_SIZE
	.align		4
.L_43:
        /*0108*/ 	.byte	0x04, 0x12
        /*010a*/ 	.short	(.L_45 - .L_44)
	.align		4
.L_44:
        /*010c*/ 	.word	index@(_ZN32_GLOBAL__N__43210a28_4_k_cu_main14softmax_kernelEPKfPfi)
        /*0110*/ 	.word	0x00000000


	//----- nvinfo : EIATTR_MIN_STACK_SIZE
	.align		4
.L_45:
        /*0114*/ 	.byte	0x04, 0x12
        /*0116*/ 	.short	(.L_47 - .L_46)
	.align		4
.L_46:
        /*0118*/ 	.word	index@(_ZN32_GLOBAL__N__43210a28_4_k_cu_main14linear_forwardEPKfS1_S1_Pfii)
        /*011c*/ 	.word	0x00000000


	//----- nvinfo : EIATTR_MIN_STACK_SIZE
	.align		4
.L_47:
        /*0120*/ 	.byte	0x04, 0x12
        /*0122*/ 	.short	(.L_49 - .L_48)
	.align		4
.L_48:
        /*0124*/ 	.word	index@(_ZN32_GLOBAL__N__43210a28_4_k_cu_main19linear_relu_forwardEPKfS1_S1_Pfii)
        /*0128*/ 	.word	0x00000000
.L_49:


//--------------------- .nv.compat                --------------------------
	.section	.nv.compat,"",@"SHT_CUDA_COMPAT_INFO"
	.align	4
        /*0000*/ 	.byte	0x02, 0x09, 0x00, 0x00, 0x02, 0x02, 0x01, 0x00, 0x02, 0x05, 0x05, 0x00, 0x03, 0x07, 0x01, 0x01
        /*0010*/ 	.byte	0x02, 0x03, 0x00, 0x00, 0x02, 0x06, 0x01, 0x00, 0x04, 0x0b, 0x08, 0x00, 0x09, 0x00, 0x00, 0x00
        /*0020*/ 	.byte	0x00, 0x00, 0x00, 0x00


//--------------------- .nv.info._ZN32_GLOBAL__N__43210a28_4_k_cu_main13update_biasesEPfPKffi --------------------------
	.section	.nv.info._ZN32_GLOBAL__N__43210a28_4_k_cu_main13update_biasesEPfPKffi,"",@"SHT_CUDA_INFO"
	.sectionflags	@""
	.align	4


	//----- nvinfo : EIATTR_CUDA_API_VERSION
	.align		4
        /*0000*/ 	.byte	0x04, 0x37
        /*0002*/ 	.short	(.L_51 - .L_50)
.L_50:
        /*0004*/ 	.word	0x00000082


	//----- nvinfo : EIATTR_KPARAM_INFO
	.align		4
.L_51:
        /*0008*/ 	.byte	0x04, 0x17
        /*000a*/ 	.short	(.L_53 - .L_52)
.L_52:
        /*000c*/ 	.word	0x00000000
        /*0010*/ 	.short	0x0003
        /*0012*/ 	.short	0x0014
        /*0014*/ 	.byte	0x00, 0xf0, 0x11, 0x00


	//----- nvinfo : EIATTR_KPARAM_INFO
	.align		4
.L_53:
        /*0018*/ 	.byte	0x04, 0x17
        /*001a*/ 	.short	(.L_55 - .L_54)
.L_54:
        /*001c*/ 	.word	0x00000000
        /*0020*/ 	.short	0x0002
        /*0022*/ 	.short	0x0010
        /*0024*/ 	.byte	0x00, 0xf0, 0x11, 0x00


	//----- nvinfo : EIATTR_KPARAM_INFO
	.align		4
.L_55:
        /*0028*/ 	.byte	0x04, 0x17
        /*002a*/ 	.short	(.L_57 - .L_56)
.L_56:
        /*002c*/ 	.word	0x00000000
        /*0030*/ 	.short	0x0001
        /*0032*/ 	.short	0x0008
        /*0034*/ 	.byte	0x00, 0xf5, 0x21, 0x00


	//----- nvinfo : EIATTR_KPARAM_INFO
	.align		4
.L_57:
        /*0038*/ 	.byte	0x04, 0x17
        /*003a*/ 	.short	(.L_59 - .L_58)
.L_58:
        /*003c*/ 	.word	0x00000000
        /*0040*/ 	.short	0x0000
        /*0042*/ 	.short	0x0000
        /*0044*/ 	.byte	0x00, 0xf5, 0x21, 0x00


	//----- nvinfo : EIATTR_SPARSE_MMA_MASK
	.align		4
.L_59:
        /*0048*/ 	.byte	0x03, 0x50
        /*004a*/ 	.short	0x0000


	//----- nvinfo : EIATTR_MAXREG_COUNT
	.align		4
        /*004c*/ 	.byte	0x03, 0x1b
        /*004e*/ 	.short	0x00ff


	//----- nvinfo : EIATTR_MERCURY_ISA_VERSION
	.align		4
        /*0050*/ 	.byte	0x03, 0x5f
        /*0052*/ 	.short	0x0101


	//----- nvinfo : EIATTR_VRC_CTA_INIT_COUNT
	.align		4
        /*0054*/ 	.byte	0x02, 0x4a
	.zero		1
	.zero		1


	//----- nvinfo : EIATTR_EXIT_INSTR_OFFSETS
	.align		4
        /*0058*/ 	.byte	0x04, 0x1c
        /*005a*/ 	.short	(.L_61 - .L_60)


	//   ....[0]....
.L_60:
        /*005c*/ 	.word	0x00000070


	//   ....[1]....
        /*0060*/ 	.word	0x00000120


	//----- nvinfo : EIATTR_CBANK_PARAM_SIZE
	.align		4
.L_61:
        /*0064*/ 	.byte	0x03, 0x19
        /*0066*/ 	.short	0x0018


	//----- nvinfo : EIATTR_PARAM_CBANK
	.align		4
        /*0068*/ 	.byte	0x04, 0x0a
        /*006a*/ 	.short	(.L_63 - .L_62)
	.align		4
.L_62:
        /*006c*/ 	.word	index@(.nv.constant0._ZN32_GLOBAL__N__43210a28_4_k_cu_main13update_biasesEPfPKffi)
        /*0070*/ 	.short	0x0380
        /*0072*/ 	.short	0x0018


	//----- nvinfo : EIATTR_SW_WAR
	.align		4
.L_63:
        /*0074*/ 	.byte	0x04, 0x36
        /*0076*/ 	.short	(.L_65 - .L_64)
.L_64:
        /*0078*/ 	.word	0x00000008
.L_65:


//--------------------- .nv.info._ZN32_GLOBAL__N__43210a28_4_k_cu_main14update_weightsEPfPKfS2_fii --------------------------
	.section	.nv.info._ZN32_GLOBAL__N__43210a28_4_k_cu_main14update_weightsEPfPKfS2_fii,"",@"SHT_CUDA_INFO"
	.sectionflags	@""
	.align	4


	//----- nvinfo : EIATTR_CUDA_API_VERSION
	.align		4
        /*0000*/ 	.byte	0x04, 0x37
        /*0002*/ 	.short	(.L_67 - .L_66)
.L_66:
        /*0004*/ 	.word	0x00000082


	//----- nvinfo : EIATTR_KPARAM_INFO
	.align		4
.L_67:
        /*0008*/ 	.byte	0x04, 0x17
        /*000a*/ 	.short	(.L_69 - .L_68)
.L_68:
        /*000c*/ 	.word	0x00000000
        /*0010*/ 	.short	0x0005
        /*0012*/ 	.short	0x0020
        /*0014*/ 	.byte	0x00, 0xf0, 0x11, 0x00


	//----- nvinfo : EIATTR_KPARAM_INFO
	.align		4
.L_69:
        /*0018*/ 	.byte	0x04, 0x17
        /*001a*/ 	.short	(.L_71 - .L_70)
.L_70:
        /*001c*/ 	.word	0x00000000
        /*0020*/ 	.short	0x0004
        /*0022*/ 	.short	0x001c
        /*0024*/ 	.byte	0x00, 0xf0, 0x11, 0x00


	//----- nvinfo : EIATTR_KPARAM_INFO
	.align		4
.L_71:
        /*0028*/ 	.byte	0x04, 0x17
        /*002a*/ 	.short	(.L_73 - .L_72)
.L_72:
        /*002c*/ 	.word	0x00000000
        /*0030*/ 	.short	0x0003
        /*0032*/ 	.short	0x0018
        /*0034*/ 	.byte	0x00, 0xf0, 0x11, 0x00


	//----- nvinfo : EIATTR_KPARAM_INFO
	.align		4
.L_73:
        /*0038*/ 	.byte	0x04, 0x17
        /*003a*/ 	.short	(.L_75 - .L_74)
.L_74:
        /*003c*/ 	.word	0x00000000
        /*0040*/ 	.short	0x0002
        /*0042*/ 	.short	0x0010
        /*0044*/ 	.byte	0x00, 0xf5, 0x21, 0x00


	//----- nvinfo : EIATTR_KPARAM_INFO
	.align		4
.L_75:
        /*0048*/ 	.byte	0x04, 0x17
        /*004a*/ 	.short	(.L_77 - .L_76)
.L_76:
        /*004c*/ 	.word	0x00000000
        /*0050*/ 	.short	0x0001
        /*0052*/ 	.short	0x0008
        /*0054*/ 	.byte	0x00, 0xf5, 0x21, 0x00


	//----- nvinfo : EIATTR_KPARAM_INFO
	.align		4
.L_77:
        /*0058*/ 	.byte	0x04, 0x17
        /*005a*/ 	.short	(.L_79 - .L_78)
.L_78:
        /*005c*/ 	.word	0x00000000
        /*0060*/ 	.short	0x0000
        /*0062*/ 	.short	0x0000
        /*0064*/ 	.byte	0x00, 0xf5, 0x21, 0x00


	//----- nvinfo : EIATTR_SPARSE_MMA_MASK
	.align		4
.L_79:
        /*0068*/ 	.byte	0x03, 0x50
        /*006a*/ 	.short	0x0000


	//----- nvinfo : EIATTR_MAXREG_COUNT
	.align		4
        /*006c*/ 	.byte	0x03, 0x1b
        /*006e*/ 	.short	0x00ff


	//----- nvinfo : EIATTR_MERCURY_ISA_VERSION
	.align		4
        /*0070*/ 	.byte	0x03, 0x5f
        /*0072*/ 	.short	0x0101


	//----- nvinfo : EIATTR_VRC_CTA_INIT_COUNT
	.align		4
        /*0074*/ 	.byte	0x02, 0x4a
	.zero		1
	.zero		1


	//----- nvinfo : EIATTR_EXIT_INSTR_OFFSETS
	.align		4
        /*0078*/ 	.byte	0x04, 0x1c
        /*007a*/ 	.short	(.L_81 - .L_80)


	//   ....[0]....
.L_80:
        /*007c*/ 	.word	0x00000090


	//   ....[1]....
        /*0080*/ 	.word	0x00000310


	//----- nvinfo : EIATTR_CBANK_PARAM_SIZE
	.align		4
.L_81:
        /*0084*/ 	.byte	0x03, 0x19
        /*0086*/ 	.short	0x0024


	//----- nvinfo : EIATTR_PARAM_CBANK
	.align		4
        /*0088*/ 	.byte	0x04, 0x0a
        /*008a*/ 	.short	(.L_83 - .L_82)
	.align		4
.L_82:
        /*008c*/ 	.word	index@(.nv.constant0._ZN32_GLOBAL__N__43210a28_4_k_cu_main14update_weightsEPfPKfS2_fii)
        /*0090*/ 	.short	0x0380
        /*0092*/ 	.short	0x0024


	//----- nvinfo : EIATTR_SW_WAR
	.align		4
.L_83:
        /*0094*/ 	.byte	0x04, 0x36
        /*0096*/ 	.short	(.L_85 - .L_84)
.L_84:
        /*0098*/ 	.word	0x00000008
.L_85:


//--------------------- .nv.info._ZN32_GLOBAL__N__43210a28_4_k_cu_main21relu_backward_inplaceEPKfPfi --------------------------
	.section	.nv.info._ZN32_GLOBAL__N__43210a28_4_k_cu_main21relu_backward_inplaceEPKfPfi,"",@"SHT_CUDA_INFO"
	.sectionflags	@""
	.align	4


	//----- nvinfo : EIATTR_CUDA_API_VERSION
	.align		4
        /*0000*/ 	.byte	0x04, 0x37
        /*0002*/ 	.short	(.L_87 - .L_86)
.L_86:
        /*0004*/ 	.word	0x00000082


	//----- nvinfo : EIATTR_KPARAM_INFO
	.align		4
.L_87:
        /*0008*/ 	.byte	0x04, 0x17
        /*000a*/ 	.short	(.L_89 - .L_88)
.L_88:
        /*000c*/ 	.word	0x00000000
        /*0010*/ 	.short	0x0002
        /*0012*/ 	.short	0x0010
        /*0014*/ 	.byte	0x00, 0xf0, 0x11, 0x00


	//----- nvinfo : EIATTR_KPARAM_INFO
	.align		4
.L_89:
        /*0018*/ 	.byte	0x04, 0x17
        /*001a*/ 	.short	(.L_91 - .L_90)
.L_90:
        /*001c*/ 	.word	0x00000000
        /*0020*/ 	.short	0x0001
        /*0022*/ 	.short	0x0008
        /*0024*/ 	.byte	0x00, 0xf5, 0x21, 0x00


	//----- nvinfo : EIATTR_KPARAM_INFO
	.align		4
.L_91:
        /*0028*/ 	.byte	0x04, 0x17
        /*002a*/ 	.short	(.L_93 - .L_92)
.L_92:
        /*002c*/ 	.word	0x00000000
        /*0030*/ 	.short	0x0000
        /*0032*/ 	.short	0x0000
        /*0034*/ 	.byte	0x00, 0xf5, 0x21, 0x00


	//----- nvinfo : EIATTR_SPARSE_MMA_MASK
	.align		4
.L_93:
        /*0038*/ 	.byte	0x03, 0x50
        /*003a*/ 	.short	0x0000


	//----- nvinfo : EIATTR_MAXREG_COUNT
	.align		4
        /*003c*/ 	.byte	0x03, 0x1b
        /*003e*/ 	.short	0x00ff


	//----- nvinfo : EIATTR_MERCURY_ISA_VERSION
	.align		4
        /*0040*/ 	.byte	0x03, 0x5f
        /*0042*/ 	.short	0x0101


	//----- nvinfo : EIATTR_VRC_CTA_INIT_COUNT
	.align		4
        /*0044*/ 	.byte	0x02, 0x4a
	.zero		1
	.zero		1


	//----- nvinfo : EIATTR_EXIT_INSTR_OFFSETS
	.align		4
        /*0048*/ 	.byte	0x04, 0x1c
        /*004a*/ 	.short	(.L_95 - .L_94)


	//   ....[0]....
.L_94:
        /*004c*/ 	.word	0x00000070


	//   ....[1]....
        /*0050*/ 	.word	0x00000150


	//----- nvinfo : EIATTR_CRS_STACK_SIZE
	.align		4
.L_95:
        /*0054*/ 	.byte	0x04, 0x1e
        /*0056*/ 	.short	(.L_97 - .L_96)
.L_96:
        /*0058*/ 	.word	0x00000000


	//----- nvinfo : EIATTR_CBANK_PARAM_SIZE
	.align		4
.L_97:
        /*005c*/ 	.byte	0x03, 0x19
        /*005e*/ 	.short	0x0014


	//----- nvinfo : EIATTR_PARAM_CBANK
	.align		4
        /*0060*/ 	.byte	0x04, 0x0a
        /*0062*/ 	.short	(.L_99 - .L_98)
	.align		4
.L_98:
        /*0064*/ 	.word	index@(.nv.constant0._ZN32_GLOBAL__N__43210a28_4_k_cu_main21relu_backward_inplaceEPKfPfi)
        /*0068*/ 	.short	0x0380
        /*006a*/ 	.short	0x0014


	//----- nvinfo : EIATTR_SW_WAR
	.align		4
.L_99:
        /*006c*/ 	.byte	0x04, 0x36
        /*006e*/ 	.short	(.L_101 - .L_100)
.L_100:
        /*0070*/ 	.word	0x00000008
.L_101:


//--------------------- .nv.info._ZN32_GLOBAL__N__43210a28_4_k_cu_main17matvec_transposedEPKfS1_Pfii --------------------------
	.section	.nv.info._ZN32_GLOBAL__N__43210a28_4_k_cu_main17matvec_transposedEPKfS1_Pfii,"",@"SHT_CUDA_INFO"
	.sectionflags	@""
	.align	4


	//----- nvinfo : EIATTR_CUDA_API_VERSION
	.align		4
        /*0000*/ 	.byte	0x04, 0x37
        /*0002*/ 	.short	(.L_103 - .L_102)
.L_102:
        /*0004*/ 	.word	0x00000082


	//----- nvinfo : EIATTR_KPARAM_INFO
	.align		4
.L_103:
        /*0008*/ 	.byte	0x04, 0x17
        /*000a*/ 	.short	(.L_105 - .L_104)
.L_104:
        /*000c*/ 	.word	0x00000000
        /*0010*/ 	.short	0x0004
        /*0012*/ 	.short	0x001c
        /*0014*/ 	.byte	0x00, 0xf0, 0x11, 0x00


	//----- nvinfo : EIATTR_KPARAM_INFO
	.align		4
.L_105:
        /*0018*/ 	.byte	0x04, 0x17
        /*001a*/ 	.short	(.L_107 - .L_106)
.L_106:
        /*001c*/ 	.word	0x00000000
        /*0020*/ 	.short	0x0003
        /*0022*/ 	.short	0x0018
        /*0024*/ 	.byte	0x00, 0xf0, 0x11, 0x00


	//----- nvinfo : EIATTR_KPARAM_INFO
	.align		4
.L_107:
        /*0028*/ 	.byte	0x04, 0x17
        /*002a*/ 	.short	(.L_109 - .L_108)
.L_108:
        /*002c*/ 	.word	0x00000000
        /*0030*/ 	.short	0x0002
        /*0032*/ 	.short	0x0010
        /*0034*/ 	.byte	0x00, 0xf5, 0x21, 0x00


	//----- nvinfo : EIATTR_KPARAM_INFO
	.align		4
.L_109:
        /*0038*/ 	.byte	0x04, 0x17
        /*003a*/ 	.short	(.L_111 - .L_110)
.L_110:
        /*003c*/ 	.word	0x00000000
        /*0040*/ 	.short	0x0001
        /*0042*/ 	.short	0x0008
        /*0044*/ 	.byte	0x00, 0xf5, 0x21, 0x00


	//----- nvinfo : EIATTR_KPARAM_INFO
	.align		4
.L_111:
        /*0048*/ 	.byte	0x04, 0x17
        /*004a*/ 	.short	(.L_113 - .L_112)
.L_112:
        /*004c*/ 	.word	0x00000000
        /*0050*/ 	.short	0x0000
        /*0052*/ 	.short	0x0000
        /*0054*/ 	.byte	0x00, 0xf5, 0x21, 0x00


	//----- nvinfo : EIATTR_SPARSE_MMA_MASK
	.align		4
.L_113:
        /*0058*/ 	.byte	0x03, 0x50
        /*005a*/ 	.short	0x0000


	//----- nvinfo : EIATTR_MAXREG_COUNT
	.align		4
        /*005c*/ 	.byte	0x03, 0x1b
        /*005e*/ 	.short	0x00ff


	//----- nvinfo : EIATTR_MERCURY_ISA_VERSION
	.align		4
        /*0060*/ 	.byte	0x03, 0x5f
        /*0062*/ 	.short	0x0101


	//----- nvinfo : EIATTR_VRC_CTA_INIT_COUNT
	.align		4
        /*0064*/ 	.byte	0x02, 0x4a
	.zero		1
	.zero		1


	//----- nvinfo : EIATTR_EXIT_INSTR_OFFSETS
	.align		4
        /*0068*/ 	.byte	0x04, 0x1c
        /*006a*/ 	.short	(.L_115 - .L_114)


	//   ....[0]....
.L_114:
        /*006c*/ 	.word	0x00000070


	//   ....[1]....
        /*0070*/ 	.word	0x00000bd0


	//----- nvinfo : EIATTR_CBANK_PARAM_SIZE
	.align		4
.L_115:
        /*0074*/ 	.byte	0x03, 0x19
        /*0076*/ 	.short	0x0020


	//----- nvinfo : EIATTR_PARAM_CBANK
	.align		4
        /*0078*/ 	.byte	0x04, 0x0a
        /*007a*/ 	.short	(.L_117 - .L_116)
	.align		4
.L_116:
        /*007c*/ 	.word	index@(.nv.constant0._ZN32_GLOBAL__N__43210a28_4_k_cu_main17matvec_transposedEPKfS1_Pfii)
        /*0080*/ 	.short	0x0380
        /*0082*/ 	.short	0x0020


	//----- nvinfo : EIATTR_SW_WAR
	.align		4
.L_117:
        /*0084*/ 	.byte	0x04, 0x36
        /*0086*/ 	.short	(.L_119 - .L_118)
.L_118:
        /*0088*/ 	.word	0x00000008
.L_119:


//--------------------- .nv.info._ZN32_GLOBAL__N__43210a28_4_k_cu_main23compute_output_gradientEPKfiPfi --------------------------
	.section	.nv.info._ZN32_GLOBAL__N__43210a28_4_k_cu_main23compute_output_gradientEPKfiPfi,"",@"SHT_CUDA_INFO"
	.sectionflags	@""
	.align	4


	//----- nvinfo : EIATTR_CUDA_API_VERSION
	.align		4
        /*0000*/ 	.byte	0x04, 0x37
        /*0002*/ 	.short	(.L_121 - .L_120)
.L_120:
        /*0004*/ 	.word	0x00000082


	//----- nvinfo : EIATTR_KPARAM_INFO
	.align		4
.L_121:
        /*0008*/ 	.byte	0x04, 0x17
        /*000a*/ 	.short	(.L_123 - .L_122)
.L_122:
        /*000c*/ 	.word	0x00000000
        /*0010*/ 	.short	0x0003
        /*0012*/ 	.short	0x0018
        /*0014*/ 	.byte	0x00, 0xf0, 0x11, 0x00


	//----- nvinfo : EIATTR_KPARAM_INFO
	.align		4
.L_123:
        /*0018*/ 	.byte	0x04, 0x17
        /*001a*/ 	.short	(.L_125 - .L_124)
.L_124:
        /*001c*/ 	.word	0x00000000
        /*0020*/ 	.short	0x0002
        /*0022*/ 	.short	0x0010
        /*0024*/ 	.byte	0x00, 0xf5, 0x21, 0x00


	//----- nvinfo : EIATTR_KPARAM_INFO
	.align		4
.L_125:
        /*0028*/ 	.byte	0x04, 0x17
        /*002a*/ 	.short	(.L_127 - .L_126)
.L_126:
        /*002c*/ 	.word	0x00000000
        /*0030*/ 	.short	0x0001
        /*0032*/ 	.short	0x0008
        /*0034*/ 	.byte	0x00, 0xf0, 0x11, 0x00


	//----- nvinfo : EIATTR_KPARAM_INFO
	.align		4
.L_127:
        /*0038*/ 	.byte	0x04, 0x17
        /*003a*/ 	.short	(.L_129 - .L_128)
.L_128:
        /*003c*/ 	.word	0x00000000
        /*0040*/ 	.short	0x0000
        /*0042*/ 	.short	0x0000
        /*0044*/ 	.byte	0x00, 0xf5, 0x21, 0x00


	//----- nvinfo : EIATTR_SPARSE_MMA_MASK
	.align		4
.L_129:
        /*0048*/ 	.byte	0x03, 0x50
        /*004a*/ 	.short	0x0000


	//----- nvinfo : EIATTR_MAXREG_COUNT
	.align		4
        /*004c*/ 	.byte	0x03, 0x1b
        /*004e*/ 	.short	0x00ff


	//----- nvinfo : EIATTR_MERCURY_ISA_VERSION
	.align		4
        /*0050*/ 	.byte	0x03, 0x5f
        /*0052*/ 	.short	0x0101


	//----- nvinfo : EIATTR_VRC_CTA_INIT_COUNT
	.align		4
        /*0054*/ 	.byte	0x02, 0x4a
	.zero		1
	.zero		1


	//----- nvinfo : EIATTR_EXIT_INSTR_OFFSETS
	.align		4
        /*0058*/ 	.byte	0x04, 0x1c
        /*005a*/ 	.short	(.L_131 - .L_130)


	//   ....[0]....
.L_130:
        /*005c*/ 	.word	0x00000070


	//   ....[1]....
        /*0060*/ 	.word	0x00000120


	//----- nvinfo : EIATTR_CBANK_PARAM_SIZE
	.align		4
.L_131:
        /*0064*/ 	.byte	0x03, 0x19
        /*0066*/ 	.short	0x001c


	//----- nvinfo : EIATTR_PARAM_CBANK
	.align		4
        /*0068*/ 	.byte	0x04, 0x0a
        /*006a*/ 	.short	(.L_133 - .L_132)
	.align		4
.L_132:
        /*006c*/ 	.word	index@(.nv.constant0._ZN32_GLOBAL__N__43210a28_4_k_cu_main23compute_output_gradientEPKfiPfi)
        /*0070*/ 	.short	0x0380
        /*0072*/ 	.short	0x001c


	//----- nvinfo : EIATTR_SW_WAR
	.align		4
.L_133:
        /*0074*/ 	.byte	0x04, 0x36
        /*0076*/ 	.short	(.L_135 - .L_134)
.L_134:
        /*0078*/ 	.word	0x00000008
.L_135:


//--------------------- .nv.info._ZN32_GLOBAL__N__43210a28_4_k_cu_main14softmax_kernelEPKfPfi --------------------------
	.section	.nv.info._ZN32_GLOBAL__N__43210a28_4_k_cu_main14softmax_kernelEPKfPfi,"",@"SHT_CUDA_INFO"
	.sectionflags	@""
	.align	4


	//----- nvinfo : EIATTR_CUDA_API_VERSION
	.align		4
        /*0000*/ 	.byte	0x04, 0x37
        /*0002*/ 	.short	(.L_137 - .L_136)
.L_136:
        /*0004*/ 	.word	0x00000082


	//----- nvinfo : EIATTR_KPARAM_INFO
	.align		4
.L_137:
        /*0008*/ 	.byte	0x04, 0x17
        /*000a*/ 	.short	(.L_139 - .L_138)
.L_138:
        /*000c*/ 	.word	0x00000000
        /*0010*/ 	.short	0x0002
        /*0012*/ 	.short	0x0010
        /*0014*/ 	.byte	0x00, 0xf0, 0x11, 0x00


	//----- nvinfo : EIATTR_KPARAM_INFO
	.align		4
.L_139:
        /*0018*/ 	.byte	0x04, 0x17
        /*001a*/ 	.short	(.L_141 - .L_140)
.L_140:
        /*001c*/ 	.word	0x00000000
        /*0020*/ 	.short	0x0001
        /*0022*/ 	.short	0x0008
        /*0024*/ 	.byte	0x00, 0xf5, 0x21, 0x00


	//----- nvinfo : EIATTR_KPARAM_INFO
	.align		4
.L_141:
        /*0028*/ 	.byte	0x04, 0x17
        /*002a*/ 	.short	(.L_143 - .L_142)
.L_142:
        /*002c*/ 	.word	0x00000000
        /*0030*/ 	.short	0x0000
        /*0032*/ 	.short	0x0000
        /*0034*/ 	.byte	0x00, 0xf5, 0x21, 0x00


	//----- nvinfo : EIATTR_SPARSE_MMA_MASK
	.align		4
.L_143:
        /*0038*/ 	.byte	0x03, 0x50
        /*003a*/ 	.short	0x0000


	//----- nvinfo : EIATTR_MAXREG_COUNT
	.align		4
        /*003c*/ 	.byte	0x03, 0x1b
        /*003e*/ 	.short	0x00ff


	//----- nvinfo : EIATTR_MERCURY_ISA_VERSION
	.align		4
        /*0040*/ 	.byte	0x03, 0x5f
        /*0042*/ 	.short	0x0101


	//----- nvinfo : EIATTR_VRC_CTA_INIT_COUNT
	.align		4
        /*0044*/ 	.byte	0x02, 0x4a
	.zero		1
	.zero		1


	//----- nvinfo : EIATTR_EXIT_INSTR_OFFSETS
	.align		4
        /*0048*/ 	.byte	0x04, 0x1c
        /*004a*/ 	.short	(.L_145 - .L_144)


	//   ....[0]....
.L_144:
        /*004c*/ 	.word	0x00000040


	//   ....[1]....
        /*0050*/ 	.word	0x00001680


	//   ....[2]....
        /*0054*/ 	.word	0x00001ae0


	//   ....[3]....
        /*0058*/ 	.word	0x00001ce0


	//   ....[4]....
        /*005c*/ 	.word	0x00001e20


	//   ....[5]....
        /*0060*/ 	.word	0x00001f00


	//----- nvinfo : EIATTR_CRS_STACK_SIZE
	.align		4
.L_145:
        /*0064*/ 	.byte	0x04, 0x1e
        /*0066*/ 	.short	(.L_147 - .L_146)
.L_146:
        /*0068*/ 	.word	0x00000000


	//----- nvinfo : EIATTR_CBANK_PARAM_SIZE
	.align		4
.L_147:
        /*006c*/ 	.byte	0x03, 0x19
        /*006e*/ 	.short	0x0014


	//----- nvinfo : EIATTR_PARAM_CBANK
	.align		4
        /*0070*/ 	.byte	0x04, 0x0a
        /*0072*/ 	.short	(.L_149 - .L_148)
	.align		4
.L_148:
        /*0074*/ 	.word	index@(.nv.constant0._ZN32_GLOBAL__N__43210a28_4_k_cu_main14softmax_kernelEPKfPfi)
        /*0078*/ 	.short	0x0380
        /*007a*/ 	.short	0x0014


	//----- nvinfo : EIATTR_SW_WAR
	.align		4
.L_149:
        /*007c*/ 	.byte	0x04, 0x36
        /*007e*/ 	.short	(.L_151 - .L_150)
.L_150:
        /*0080*/ 	.word	0x00000008
.L_151:


//--------------------- .nv.info._ZN32_GLOBAL__N__43210a28_4_k_cu_main14linear_forwardEPKfS1_S1_Pfii --------------------------
	.section	.nv.info._ZN32_GLOBAL__N__43210a28_4_k_cu_main14linear_forwardEPKfS1_S1_Pfii,"",@"SHT_CUDA_INFO"
	.sectionflags	@""
	.align	4


	//----- nvinfo : EIATTR_CUDA_API_VERSION
	.align		4
        /*0000*/ 	.byte	0x04, 0x37
        /*0002*/ 	.short	(.L_153 - .L_152)
.L_152:
        /*0004*/ 	.word	0x00000082


	//----- nvinfo : EIATTR_KPARAM_INFO
	.align		4
.L_153:
        /*0008*/ 	.byte	0x04, 0x17
        /*000a*/ 	.short	(.L_155 - .L_154)
.L_154:
        /*000c*/ 	.word	0x00000000
        /*0010*/ 	.short	0x0005
        /*0012*/ 	.short	0x0024
        /*0014*/ 	.byte	0x00, 0xf0, 0x11, 0x00


	//----- nvinfo : EIATTR_KPARAM_INFO
	.align		4
.L_155:
        /*0018*/ 	.byte	0x04, 0x17
        /*001a*/ 	.short	(.L_157 - .L_156)
.L_156:
        /*001c*/ 	.word	0x00000000
        /*0020*/ 	.short	0x0004
        /*0022*/ 	.short	0x0020
        /*0024*/ 	.byte	0x00, 0xf0, 0x11, 0x00


	//----- nvinfo : EIATTR_KPARAM_INFO
	.align		4
.L_157:
        /*0028*/ 	.byte	0x04, 0x17
        /*002a*/ 	.short	(.L_159 - .L_158)
.L_158:
        /*002c*/ 	.word	0x00000000
        /*0030*/ 	.short	0x0003
        /*0032*/ 	.short	0x0018
        /*0034*/ 	.byte	0x00, 0xf5, 0x21, 0x00


	//----- nvinfo : EIATTR_KPARAM_INFO
	.align		4
.L_159:
        /*0038*/ 	.byte	0x04, 0x17
        /*003a*/ 	.short	(.L_161 - .L_160)
.L_160:
        /*003c*/ 	.word	0x00000000
        /*0040*/ 	.short	0x0002
        /*0042*/ 	.short	0x0010
        /*0044*/ 	.byte	0x00, 0xf5, 0x21, 0x00


	//----- nvinfo : EIATTR_KPARAM_INFO
	.align		4
.L_161:
        /*0048*/ 	.byte	0x04, 0x17
        /*004a*/ 	.short	(.L_163 - .L_162)
.L_162:
        /*004c*/ 	.word	0x00000000
        /*0050*/ 	.short	0x0001
        /*0052*/ 	.short	0x0008
        /*0054*/ 	.byte	0x00, 0xf5, 0x21, 0x00


	//----- nvinfo : EIATTR_KPARAM_INFO
	.align		4
.L_163:
        /*0058*/ 	.byte	0x04, 0x17
        /*005a*/ 	.short	(.L_165 - .L_164)
.L_164:
        /*005c*/ 	.word	0x00000000
        /*0060*/ 	.short	0x0000
        /*0062*/ 	.short	0x0000
        /*0064*/ 	.byte	0x00, 0xf5, 0x21, 0x00


	//----- nvinfo : EIATTR_SPARSE_MMA_MASK
	.align		4
.L_165:
        /*0068*/ 	.byte	0x03, 0x50
        /*006a*/ 	.short	0x0000


	//----- nvinfo : EIATTR_MAXREG_COUNT
	.align		4
        /*006c*/ 	.byte	0x03, 0x1b
        /*006e*/ 	.short	0x00ff


	//----- nvinfo : EIATTR_MERCURY_ISA_VERSION
	.align		4
        /*0070*/ 	.byte	0x03, 0x5f
        /*0072*/ 	.short	0x0101


	//----- nvinfo : EIATTR_VRC_CTA_INIT_COUNT
	.align		4
        /*0074*/ 	.byte	0x02, 0x4a
	.zero		1
	.zero		1


	//----- nvinfo : EIATTR_EXIT_INSTR_OFFSETS
	.align		4
        /*0078*/ 	.byte	0x04, 0x1c
        /*007a*/ 	.short	(.L_167 - .L_166)


	//   ....[0]....
.L_166:
        /*007c*/ 	.word	0x00000070


	//   ....[1]....
        /*0080*/ 	.word	0x00000aa0


	//----- nvinfo : EIATTR_CBANK_PARAM_SIZE
	.align		4
.L_167:
        /*0084*/ 	.byte	0x03, 0x19
        /*0086*/ 	.short	0x0028


	//----- nvinfo : EIATTR_PARAM_CBANK
	.align		4
        /*0088*/ 	.byte	0x04, 0x0a
        /*008a*/ 	.short	(.L_169 - .L_168)
	.align		4
.L_168:
        /*008c*/ 	.word	index@(.nv.constant0._ZN32_GLOBAL__N__43210a28_4_k_cu_main14linear_forwardEPKfS1_S1_Pfii)
        /*0090*/ 	.short	0x0380
        /*0092*/ 	.short	0x0028


	//----- nvinfo : EIATTR_SW_WAR
	.align		4
.L_169:
        /*0094*/ 	.byte	0x04, 0x36
        /*0096*/ 	.short	(.L_171 - .L_170)
.L_170:
        /*0098*/ 	.word	0x00000008
.L_171:


//--------------------- .nv.info._ZN32_GLOBAL__N__43210a28_4_k_cu_main19linear_relu_forwardEPKfS1_S1_Pfii --------------------------
	.section	.nv.info._ZN32_GLOBAL__N__43210a28_4_k_cu_main19linear_relu_forwardEPKfS1_S1_Pfii,"",@"SHT_CUDA_INFO"
	.sectionflags	@""
	.align	4


	//----- nvinfo : EIATTR_CUDA_API_VERSION
	.align		4
        /*0000*/ 	.byte	0x04, 0x37
        /*0002*/ 	.short	(.L_173 - .L_172)
.L_172:
        /*0004*/ 	.word	0x00000082


	//----- nvinfo : EIATTR_KPARAM_INFO
	.align		4
.L_173:
        /*0008*/ 	.byte	0x04, 0x17
        /*000a*/ 	.short	(.L_175 - .L_174)
.L_174:
        /*000c*/ 	.word	0x00000000
        /*0010*/ 	.short	0x0005
        /*0012*/ 	.short	0x0024
        /*0014*/ 	.byte	0x00, 0xf0, 0x11, 0x00


	//----- nvinfo : EIATTR_KPARAM_INFO
	.align		4
.L_175:
        /*0018*/ 	.byte	0x04, 0x17
        /*001a*/ 	.short	(.L_177 - .L_176)
.L_176:
        /*001c*/ 	.word	0x00000000
        /*0020*/ 	.short	0x0004
        /*0022*/ 	.short	0x0020
        /*0024*/ 	.byte	0x00, 0xf0, 0x11, 0x00


	//----- nvinfo : EIATTR_KPARAM_INFO
	.align		4
.L_177:
        /*0028*/ 	.byte	0x04, 0x17
        /*002a*/ 	.short	(.L_179 - .L_178)
.L_178:
        /*002c*/ 	.word	0x00000000
        /*0030*/ 	.short	0x0003
        /*0032*/ 	.short	0x0018
        /*0034*/ 	.byte	0x00, 0xf5, 0x21, 0x00


	//----- nvinfo : EIATTR_KPARAM_INFO
	.align		4
.L_179:
        /*0038*/ 	.byte	0x04, 0x17
        /*003a*/ 	.short	(.L_181 - .L_180)
.L_180:
        /*003c*/ 	.word	0x00000000
        /*0040*/ 	.short	0x0002
        /*0042*/ 	.short	0x0010
        /*0044*/ 	.byte	0x00, 0xf5, 0x21, 0x00


	//----- nvinfo : EIATTR_KPARAM_INFO
	.align		4
.L_181:
        /*0048*/ 	.byte	0x04, 0x17
        /*004a*/ 	.short	(.L_183 - .L_182)
.L_182:
        /*004c*/ 	.word	0x00000000
        /*0050*/ 	.short	0x0001
        /*0052*/ 	.short	0x0008
        /*0054*/ 	.byte	0x00, 0xf5, 0x21, 0x00


	//----- nvinfo : EIATTR_KPARAM_INFO
	.align		4
.L_183:
        /*0058*/ 	.byte	0x04, 0x17
        /*005a*/ 	.short	(.L_185 - .L_184)
.L_184:
        /*005c*/ 	.word	0x00000000
        /*0060*/ 	.short	0x0000
        /*0062*/ 	.short	0x0000
        /*0064*/ 	.byte	0x00, 0xf5, 0x21, 0x00


	//----- nvinfo : EIATTR_SPARSE_MMA_MASK
	.align		4
.L_185:
        /*0068*/ 	.byte	0x03, 0x50
        /*006a*/ 	.short	0x0000


	//----- nvinfo : EIATTR_MAXREG_COUNT
	.align		4
        /*006c*/ 	.byte	0x03, 0x1b
        /*006e*/ 	.short	0x00ff


	//----- nvinfo : EIATTR_MERCURY_ISA_VERSION
	.align		4
        /*0070*/ 	.byte	0x03, 0x5f
        /*0072*/ 	.short	0x0101


	//----- nvinfo : EIATTR_VRC_CTA_INIT_COUNT
	.align		4
        /*0074*/ 	.byte	0x02, 0x4a
	.zero		1
	.zero		1


	//----- nvinfo : EIATTR_EXIT_INSTR_OFFSETS
	.align		4
        /*0078*/ 	.byte	0x04, 0x1c
        /*007a*/ 	.short	(.L_187 - .L_186)


	//   ....[0]....
.L_186:
        /*007c*/ 	.word	0x00000070


	//   ....[1]....
        /*0080*/ 	.word	0x00000ab0


	//----- nvinfo : EIATTR_CBANK_PARAM_SIZE
	.align		4
.L_187:
        /*0084*/ 	.byte	0x03, 0x19
        /*0086*/ 	.short	0x0028


	//----- nvinfo : EIATTR_PARAM_CBANK
	.align		4
        /*0088*/ 	.byte	0x04, 0x0a
        /*008a*/ 	.short	(.L_189 - .L_188)
	.align		4
.L_188:
        /*008c*/ 	.word	index@(.nv.constant0._ZN32_GLOBAL__N__43210a28_4_k_cu_main19linear_relu_forwardEPKfS1_S1_Pfii)
        /*0090*/ 	.short	0x0380
        /*0092*/ 	.short	0x0028


	//----- nvinfo : EIATTR_SW_WAR
	.align		4
.L_189:
        /*0094*/ 	.byte	0x04, 0x36
        /*0096*/ 	.short	(.L_191 - .L_190)
.L_190:
        /*0098*/ 	.word	0x00000008
.L_191:


//--------------------- .nv.callgraph             --------------------------
	.section	.nv.callgraph,"",@"SHT_CUDA_CALLGRAPH"
	.align	4
	.sectionentsize	8
	.align		4
        /*0000*/ 	.word	0x00000000
	.align		4
        /*0004*/ 	.word	0xffffffff
	.align		4
        /*0008*/ 	.word	0x00000000
	.align		4
        /*000c*/ 	.word	0xfffffffe
	.align		4
        /*0010*/ 	.word	0x00000000
	.align		4
        /*0014*/ 	.word	0xfffffffd
	.align		4
        /*0018*/ 	.word	0x00000000
	.align		4
        /*001c*/ 	.word	0xfffffffc


//--------------------- .text._ZN32_GLOBAL__N__43210a28_4_k_cu_main13update_biasesEPfPKffi --------------------------
	.section	.text._ZN32_GLOBAL__N__43210a28_4_k_cu_main13update_biasesEPfPKffi,"ax",@progbits
	.align	128
.text._ZN32_GLOBAL__N__43210a28_4_k_cu_main13update_biasesEPfPKffi:
        .type           _ZN32_GLOBAL__N__43210a28_4_k_cu_main13update_biasesEPfPKffi,@function
        .size           _ZN32_GLOBAL__N__43210a28_4_k_cu_main13update_biasesEPfPKffi,(.L_x_49 - _ZN32_GLOBAL__N__43210a28_4_k_cu_main13update_biasesEPfPKffi)
        .other          _ZN32_GLOBAL__N__43210a28_4_k_cu_main13update_biasesEPfPKffi,@"STO_CUDA_ENTRY STV_DEFAULT"
_ZN32_GLOBAL__N__43210a28_4_k_cu_main13update_biasesEPfPKffi:
[----:B------:R-:W-:Y:S01]  /*0000*/  LDC R1, c[0x0][0x37c] ;  /* 0x0000df00ff017b82 */ /* 0x000fe20000000800 */
[----:B------:R-:W0:Y:S07]  /*0010*/  S2R R0, SR_TID.X ;  /* 0x0000000000007919 */ /* 0x000e2e0000002100 */
[----:B------:R-:W0:Y:S01]  /*0020*/  S2UR UR4, SR_CTAID.X ;  /* 0x00000000000479c3 */ /* 0x000e220000002500 */
[----:B------:R-:W1:Y:S07]  /*0030*/  LDCU UR5, c[0x0][0x394] ;  /* 0x00007280ff0577ac */ /* 0x000e6e0008000800 */
[----:B------:R-:W0:Y:S02]  /*0040*/  LDC R7, c[0x0][0x360] ;  /* 0x0000d800ff077b82 */ /* 0x000e240000000800 */
[----:B0-----:R-:W-:-:S05]  /*0050*/  IMAD R7, R7, UR4, R0 ;  /* 0x0000000407077c24 */ /* 0x001fca000f8e0200 */
[----:B-1----:R-:W-:-:S13]  /*0060*/  ISETP.GE.AND P0, PT, R7, UR5, PT ;  /* 0x0000000507007c0c */ /* 0x002fda000bf06270 */
[----:B------:R-:W-:Y:S05]  /*0070*/  @P0 EXIT ;  /* 0x000000000000094d */ /* 0x000fea0003800000 */
[----:B------:R-:W0:Y:S01]  /*0080*/  LDC.64 R2, c[0x0][0x388] ;  /* 0x0000e200ff027b82 */ /* 0x000e220000000a00 */
[----:B------:R-:W1:Y:S01]  /*0090*/  LDCU.64 UR4, c[0x0][0x358] ;  /* 0x00006b00ff0477ac */ /* 0x000e620008000a00 */
[----:B------:R-:W2:Y:S06]  /*00a0*/  LDCU UR6, c[0x0][0x390] ;  /* 0x00007200ff0677ac */ /* 0x000eac0008000800 */
[----:B------:R-:W3:Y:S01]  /*00b0*/  LDC.64 R4, c[0x0][0x380] ;  /* 0x0000e000ff047b82 */ /* 0x000ee20000000a00 */
[----:B0-----:R-:W-:-:S06]  /*00c0*/  IMAD.WIDE R2, R7, 0x4, R2 ;  /* 0x0000000407027825 */ /* 0x001fcc00078e0202 */
[----:B-1----:R-:W2:Y:S01]  /*00d0*/  LDG.E R2, desc[UR4][R2.64] ;  /* 0x0000000402027981 */ /* 0x002ea2000c1e1900 */
[----:B---3--:R-:W-:-:S05]  /*00e0*/  IMAD.WIDE R4, R7, 0x4, R4 ;  /* 0x0000000407047825 */ /* 0x008fca00078e0204 */
[----:B------:R-:W2:Y:S02]  /*00f0*/  LDG.E R7, desc[UR4][R4.64] ;  /* 0x0000000404077981 */ /* 0x000ea4000c1e1900 */
[----:B--2---:R-:W-:-:S05]  /*0100*/  FFMA R7, -R2, UR6, R7 ;  /* 0x0000000602077c23 */ /* 0x004fca0008000107 */
[----:B------:R-:W-:Y:S01]  /*0110*/  STG.E desc[UR4][R4.64], R7 ;  /* 0x0000000704007986 */ /* 0x000fe2000c101904 */
[----:B------:R-:W-:Y:S05]  /*0120*/  EXIT ;  /* 0x000000000000794d */ /* 0x000fea0003800000 */
.L_x_0:
[----:B------:R-:W-:-:S00]  /*0130*/  BRA `(.L_x_0) ;  /* 0xfffffffc00fc7947 */ /* 0x000fc0000383ffff */
[----:B------:R-:W-:-:S00]  /*0140*/  NOP ;  /* 0x0000000000007918 */ /* 0x000fc00000000000 */
        /* <DEDUP_REMOVED lines=11> */
.L_x_49:


//--------------------- .text._ZN32_GLOBAL__N__43210a28_4_k_cu_main14update_weightsEPfPKfS2_fii --------------------------
	.section	.text._ZN32_GLOBAL__N__43210a28_4_k_cu_main14update_weightsEPfPKfS2_fii,"ax",@progbits
	.align	128
.text._ZN32_GLOBAL__N__43210a28_4_k_cu_main14update_weightsEPfPKfS2_fii:
        .type           _ZN32_GLOBAL__N__43210a28_4_k_cu_main14update_weightsEPfPKfS2_fii,@function
        .size           _ZN32_GLOBAL__N__43210a28_4_k_cu_main14update_weightsEPfPKfS2_fii,(.L_x_50 - _ZN32_GLOBAL__N__43210a28_4_k_cu_main14update_weightsEPfPKfS2_fii)
        .other          _ZN32_GLOBAL__N__43210a28_4_k_cu_main14update_weightsEPfPKfS2_fii,@"STO_CUDA_ENTRY STV_DEFAULT"
_ZN32_GLOBAL__N__43210a28_4_k_cu_main14update_weightsEPfPKfS2_fii:
[----:B------:R-:W-:Y:S01]  /*0000*/  LDC R1, c[0x0][0x37c] ;  /* 0x0000df00ff017b82 */ /* 0x000fe20000000800 */
[----:B------:R-:W0:Y:S07]  /*0010*/  S2R R5, SR_TID.X ;  /* 0x0000000000057919 */ /* 0x000e2e0000002100 */
[----:B------:R-:W0:Y:S01]  /*0020*/  S2UR UR4, SR_CTAID.X ;  /* 0x00000000000479c3 */ /* 0x000e220000002500 */
[----:B------:R-:W1:Y:S07]  /*0030*/  LDCU UR5, c[0x0][0x39c] ;  /* 0x00007380ff0577ac */ /* 0x000e6e0008000800 */
[----:B------:R-:W0:Y:S08]  /*0040*/  LDC R0, c[0x0][0x360] ;  /* 0x0000d800ff007b82 */ /* 0x000e300000000800 */
[----:B------:R-:W1:Y:S01]  /*0050*/  LDC R3, c[0x0][0x3a0] ;  /* 0x0000e800ff037b82 */ /* 0x000e620000000800 */
[----:B0-----:R-:W-:-:S02]  /*0060*/  IMAD R0, R0, UR4, R5 ;  /* 0x0000000400007c24 */ /* 0x001fc4000f8e0205 */
[----:B-1----:R-:W-:-:S05]  /*0070*/  IMAD R5, R3, UR5, RZ ;  /* 0x0000000503057c24 */ /* 0x002fca000f8e02ff */
[----:B------:R-:W-:-:S13]  /*0080*/  ISETP.GE.AND P0, PT, R0, R5, PT ;  /* 0x000000050000720c */ /* 0x000fda0003f06270 */
[----:B------:R-:W-:Y:S05]  /*0090*/  @P0 EXIT ;  /* 0x000000000000094d */ /* 0x000fea0003800000 */
[----:B------:R-:W-:Y:S01]  /*00a0*/  IABS R7, R3 ;  /* 0x0000000300077213 */ /* 0x000fe20000000000 */
[----:B------:R-:W0:Y:S03]  /*00b0*/  LDCU.64 UR4, c[0x0][0x358] ;  /* 0x00006b00ff0477ac */ /* 0x000e260008000a00 */
[----:B------:R-:W1:Y:S01]  /*00c0*/  I2F.RP R2, R7 ;  /* 0x0000000700027306 */ /* 0x000e620000209400 */
[----:B------:R-:W2:Y:S07]  /*00d0*/  LDCU UR6, c[0x0][0x398] ;  /* 0x00007300ff0677ac */ /* 0x000eae0008000800 */
[----:B-1----:R-:W1:Y:S02]  /*00e0*/  MUFU.RCP R2, R2 ;  /* 0x0000000200027308 */ /* 0x002e640000001000 */
[----:B-1----:R-:W-:-:S06]  /*00f0*/  IADD3 R4, PT, PT, R2, 0xffffffe, RZ ;  /* 0x0ffffffe02047810 */ /* 0x002fcc0007ffe0ff */
[----:B------:R1:W3:Y:S02]  /*0100*/  F2I.FTZ.U32.TRUNC.NTZ R5, R4 ;  /* 0x0000000400057305 */ /* 0x0002e4000021f000 */
[----:B-1----:R-:W-:Y:S01]  /*0110*/  IMAD.MOV.U32 R4, RZ, RZ, RZ ;  /* 0x000000ffff047224 */ /* 0x002fe200078e00ff */
[----:B---3--:R-:W-:-:S05]  /*0120*/  IADD3 R6, PT, PT, RZ, -R5, RZ ;  /* 0x80000005ff067210 */ /* 0x008fca0007ffe0ff */
[----:B------:R-:W-:Y:S01]  /*0130*/  IMAD R9, R6, R7, RZ ;  /* 0x0000000706097224 */ /* 0x000fe200078e02ff */
[----:B------:R-:W-:-:S03]  /*0140*/  IABS R6, R0 ;  /* 0x0000000000067213 */ /* 0x000fc60000000000 */
[----:B------:R-:W-:Y:S02]  /*0150*/  IMAD.HI.U32 R5, R5, R9, R4 ;  /* 0x0000000905057227 */ /* 0x000fe400078e0004 */
[----:B------:R-:W1:Y:S04]  /*0160*/  LDC.64 R8, c[0x0][0x390] ;  /* 0x0000e400ff087b82 */ /* 0x000e680000000a00 */
[----:B------:R-:W-:-:S04]  /*0170*/  IMAD.HI.U32 R10, R5, R6, RZ ;  /* 0x00000006050a7227 */ /* 0x000fc800078e00ff */
[----:B------:R-:W3:Y:S01]  /*0180*/  LDC.64 R4, c[0x0][0x388] ;  /* 0x0000e200ff047b82 */ /* 0x000ee20000000a00 */
[----:B------:R-:W-:-:S05]  /*0190*/  IADD3 R2, PT, PT, -R10, RZ, RZ ;  /* 0x000000ff0a027210 */ /* 0x000fca0007ffe1ff */
[----:B------:R-:W-:-:S05]  /*01a0*/  IMAD R2, R7, R2, R6 ;  /* 0x0000000207027224 */ /* 0x000fca00078e0206 */
[----:B------:R-:W-:-:S13]  /*01b0*/  ISETP.GT.U32.AND P2, PT, R7, R2, PT ;  /* 0x000000020700720c */ /* 0x000fda0003f44070 */
[----:B------:R-:W-:Y:S01]  /*01c0*/  @!P2 IMAD.IADD R2, R2, 0x1, -R7 ;  /* 0x000000010202a824 */ /* 0x000fe200078e0a07 */
[----:B------:R-:W-:Y:S02]  /*01d0*/  @!P2 IADD3 R10, PT, PT, R10, 0x1, RZ ;  /* 0x000000010a0aa810 */ /* 0x000fe40007ffe0ff */
[----:B------:R-:W-:Y:S02]  /*01e0*/  ISETP.NE.AND P2, PT, R3, RZ, PT ;  /* 0x000000ff0300720c */ /* 0x000fe40003f45270 */
[----:B------:R-:W-:Y:S02]  /*01f0*/  ISETP.GE.U32.AND P0, PT, R2, R7, PT ;  /* 0x000000070200720c */ /* 0x000fe40003f06070 */
[----:B------:R-:W-:Y:S01]  /*0200*/  LOP3.LUT R2, R0, R3, RZ, 0x3c, !PT ;  /* 0x0000000300027212 */ /* 0x000fe200078e3cff */
[----:B------:R-:W4:Y:S03]  /*0210*/  LDC.64 R6, c[0x0][0x380] ;  /* 0x0000e000ff067b82 */ /* 0x000f260000000a00 */
[----:B------:R-:W-:-:S07]  /*0220*/  ISETP.GE.AND P1, PT, R2, RZ, PT ;  /* 0x000000ff0200720c */ /* 0x000fce0003f26270 */
[----:B------:R-:W-:-:S06]  /*0230*/  @P0 VIADD R10, R10, 0x1 ;  /* 0x000000010a0a0836 */ /* 0x000fcc0000000000 */
[----:B------:R-:W-:Y:S02]  /*0240*/  @!P1 IADD3 R10, PT, PT, -R10, RZ, RZ ;  /* 0x000000ff0a0a9210 */ /* 0x000fe40007ffe1ff */
[----:B------:R-:W-:-:S04]  /*0250*/  @!P2 LOP3.LUT R10, RZ, R3, RZ, 0x33, !PT ;  /* 0x00000003ff0aa212 */ /* 0x000fc800078e33ff */
[----:B------:R-:W-:Y:S01]  /*0260*/  IADD3 R11, PT, PT, -R10, RZ, RZ ;  /* 0x000000ff0a0b7210 */ /* 0x000fe20007ffe1ff */
[----:B----4-:R-:W-:-:S04]  /*0270*/  IMAD.WIDE R6, R0, 0x4, R6 ;  /* 0x0000000400067825 */ /* 0x010fc800078e0206 */
[----:B------:R-:W-:Y:S02]  /*0280*/  IMAD R11, R3, R11, R0 ;  /* 0x0000000b030b7224 */ /* 0x000fe400078e0200 */
[----:B---3--:R-:W-:-:S04]  /*0290*/  IMAD.WIDE R2, R10, 0x4, R4 ;  /* 0x000000040a027825 */ /* 0x008fc800078e0204 */
[----:B-1----:R-:W-:Y:S02]  /*02a0*/  IMAD.WIDE R4, R11, 0x4, R8 ;  /* 0x000000040b047825 */ /* 0x002fe400078e0208 */
[----:B0-----:R-:W2:Y:S04]  /*02b0*/  LDG.E R2, desc[UR4][R2.64] ;  /* 0x0000000402027981 */ /* 0x001ea8000c1e1900 */
[----:B------:R-:W3:Y:S04]  /*02c0*/  LDG.E R9, desc[UR4][R6.64] ;  /* 0x0000000406097981 */ /* 0x000ee8000c1e1900 */
[----:B------:R-:W3:Y:S01]  /*02d0*/  LDG.E R5, desc[UR4][R4.64] ;  /* 0x0000000404057981 */ /* 0x000ee2000c1e1900 */
[----:B--2---:R-:W-:-:S04]  /*02e0*/  FMUL R0, R2, UR6 ;  /* 0x0000000602007c20 */ /* 0x004fc80008400000 */
[----:B---3--:R-:W-:-:S05]  /*02f0*/  FFMA R9, -R0, R5, R9 ;  /* 0x0000000500097223 */ /* 0x008fca0000000109 */
[----:B------:R-:W-:Y:S01]  /*0300*/  STG.E desc[UR4][R6.64], R9 ;  /* 0x0000000906007986 */ /* 0x000fe2000c101904 */
[----:B------:R-:W-:Y:S05]  /*0310*/  EXIT ;  /* 0x000000000000794d */ /* 0x000fea0003800000 */
.L_x_1:
        /* <DEDUP_REMOVED lines=14> */
.L_x_50:


//--------------------- .text._ZN32_GLOBAL__N__43210a28_4_k_cu_main21relu_backward_inplaceEPKfPfi --------------------------
	.section	.text._ZN32_GLOBAL__N__43210a28_4_k_cu_main21relu_backward_inplaceEPKfPfi,"ax",@progbits
	.align	128
.text._ZN32_GLOBAL__N__43210a28_4_k_cu_main21relu_backward_inplaceEPKfPfi:
        .type           _ZN32_GLOBAL__N__43210a28_4_k_cu_main21relu_backward_inplaceEPKfPfi,@function
        .size           _ZN32_GLOBAL__N__43210a28_4_k_cu_main21relu_backward_inplaceEPKfPfi,(.L_x_51 - _ZN32_GLOBAL__N__43210a28_4_k_cu_main21relu_backward_inplaceEPKfPfi)
        .other          _ZN32_GLOBAL__N__43210a28_4_k_cu_main21relu_backward_inplaceEPKfPfi,@"STO_CUDA_ENTRY STV_DEFAULT"
_ZN32_GLOBAL__N__43210a28_4_k_cu_main21relu_backward_inplaceEPKfPfi:
        /* <DEDUP_REMOVED lines=9> */
[----:B------:R-:W1:Y:S07]  /*0090*/  LDCU.64 UR4, c[0x0][0x358] ;  /* 0x00006b00ff0477ac */ /* 0x000e6e0008000a00 */
[----:B------:R-:W2:Y:S01]  /*00a0*/  LDC.64 R4, c[0x0][0x388] ;  /* 0x0000e200ff047b82 */ /* 0x000ea20000000a00 */
[----:B0-----:R-:W-:-:S06]  /*00b0*/  IMAD.WIDE R2, R7, 0x4, R2 ;  /* 0x0000000407027825 */ /* 0x001fcc00078e0202 */
[----:B-1----:R-:W3:Y:S01]  /*00c0*/  LDG.E R2, desc[UR4][R2.64] ;  /* 0x0000000402027981 */ /* 0x002ee2000c1e1900 */
[----:B------:R-:W-:Y:S01]  /*00d0*/  BSSY.RECONVERGENT B0, `(.L_x_2) ;  /* 0x0000006000007945 */ /* 0x000fe20003800200 */
[----:B------:R-:W-:Y:S02]  /*00e0*/  HFMA2 R9, -RZ, RZ, 0, 0 ;  /* 0x00000000ff097431 */ /* 0x000fe400000001ff */
[----:B--2---:R-:W-:Y:S01]  /*00f0*/  IMAD.WIDE R4, R7, 0x4, R4 ;  /* 0x0000000407047825 */ /* 0x004fe200078e0204 */
[----:B---3--:R-:W-:-:S13]  /*0100*/  FSETP.GT.AND P0, PT, R2, RZ, PT ;  /* 0x000000ff0200720b */ /* 0x008fda0003f04000 */
[----:B------:R-:W-:Y:S05]  /*0110*/  @!P0 BRA `(.L_x_3) ;  /* 0x0000000000048947 */ /* 0x000fea0003800000 */
[----:B------:R0:W5:Y:S02]  /*0120*/  LDG.E R9, desc[UR4][R4.64] ;  /* 0x0000000404097981 */ /* 0x000164000c1e1900 */
.L_x_3:
[----:B------:R-:W-:Y:S05]  /*0130*/  BSYNC.RECONVERGENT B0 ;  /* 0x0000000000007941 */ /* 0x000fea0003800200 */
.L_x_2:
[----:B-----5:R-:W-:Y:S01]  /*0140*/  STG.E desc[UR4][R4.64], R9 ;  /* 0x0000000904007986 */ /* 0x020fe2000c101904 */
[----:B------:R-:W-:Y:S05]  /*0150*/  EXIT ;  /* 0x000000000000794d */ /* 0x000fea0003800000 */
.L_x_4:
        /* <DEDUP_REMOVED lines=10> */
.L_x_51:


//--------------------- .text._ZN32_GLOBAL__N__43210a28_4_k_cu_main17matvec_transposedEPKfS1_Pfii --------------------------
	.section	.text._ZN32_GLOBAL__N__43210a28_4_k_cu_main17matvec_transposedEPKfS1_Pfii,"ax",@progbits
	.align	128
.text._ZN32_GLOBAL__N__43210a28_4_k_cu_main17matvec_transposedEPKfS1_Pfii:
        .type           _ZN32_GLOBAL__N__43210a28_4_k_cu_main17matvec_transposedEPKfS1_Pfii,@function
        .size           _ZN32_GLOBAL__N__43210a28_4_k_cu_main17matvec_transposedEPKfS1_Pfii,(.L_x_52 - _ZN32_GLOBAL__N__43210a28_4_k_cu_main17matvec_transposedEPKfS1_Pfii)
        .other          _ZN32_GLOBAL__N__43210a28_4_k_cu_main17matvec_transposedEPKfS1_Pfii,@"STO_CUDA_ENTRY STV_DEFAULT"
_ZN32_GLOBAL__N__43210a28_4_k_cu_main17matvec_transposedEPKfS1_Pfii:
[----:B------:R-:W-:Y:S01]  /*0000*/  LDC R1, c[0x0][0x37c] ;  /* 0x0000df00ff017b82 */ /* 0x000fe20000000800 */
[----:B------:R-:W0:Y:S07]  /*0010*/  S2R R2, SR_TID.X ;  /* 0x0000000000027919 */ /* 0x000e2e0000002100 */
[----:B------:R-:W0:Y:S08]  /*0020*/  S2UR UR4, SR_CTAID.X ;  /* 0x00000000000479c3 */ /* 0x000e300000002500 */
[----:B------:R-:W0:Y:S08]  /*0030*/  LDC R3, c[0x0][0x360] ;  /* 0x0000d800ff037b82 */ /* 0x000e300000000800 */
[----:B------:R-:W1:Y:S01]  /*0040*/  LDC R0, c[0x0][0x39c] ;  /* 0x0000e700ff007b82 */ /* 0x000e620000000800 */
[----:B0-----:R-:W-:-:S05]  /*0050*/  IMAD R3, R3, UR4, R2 ;  /* 0x0000000403037c24 */ /* 0x001fca000f8e0202 */
[----:B-1----:R-:W-:-:S13]  /*0060*/  ISETP.GE.AND P0, PT, R3, R0, PT ;  /* 0x000000000300720c */ /* 0x002fda0003f06270 */
[----:B------:R-:W-:Y:S05]  /*0070*/  @P0 EXIT ;  /* 0x000000000000094d */ /* 0x000fea0003800000 */
[----:B------:R-:W0:Y:S01]  /*0080*/  LDCU UR6, c[0x0][0x398] ;  /* 0x00007300ff0677ac */ /* 0x000e220008000800 */
[----:B------:R-:W-:Y:S01]  /*0090*/  HFMA2 R16, -RZ, RZ, 0, 0 ;  /* 0x00000000ff107431 */ /* 0x000fe200000001ff */
[----:B------:R-:W1:Y:S01]  /*00a0*/  LDCU.64 UR10, c[0x0][0x358] ;  /* 0x00006b00ff0a77ac */ /* 0x000e620008000a00 */
[----:B0-----:R-:W-:-:S09]  /*00b0*/  UISETP.GE.AND UP0, UPT, UR6, 0x1, UPT ;  /* 0x000000010600788c */ /* 0x001fd2000bf06270 */
[----:B-1----:R-:W-:Y:S05]  /*00c0*/  BRA.U !UP0, `(.L_x_5) ;  /* 0x0000000908b47547 */ /* 0x002fea000b800000 */
[----:B------:R-:W-:Y:S01]  /*00d0*/  UISETP.GE.U32.AND UP1, UPT, UR6, 0x10, UPT ;  /* 0x000000100600788c */ /* 0x000fe2000bf26070 */
[----:B------:R-:W-:Y:S01]  /*00e0*/  MOV R16, RZ ;  /* 0x000000ff00107202 */ /* 0x000fe20000000f00 */
[----:B------:R-:W-:Y:S01]  /*00f0*/  ULOP3.LUT UR7, UR6, 0xf, URZ, 0xc0, !UPT ;  /* 0x0000000f06077892 */ /* 0x000fe2000f8ec0ff */
[----:B------:R-:W-:-:S03]  /*0100*/  MOV R2, RZ ;  /* 0x000000ff00027202 */ /* 0x000fc60000000f00 */
[----:B------:R-:W-:-:S03]  /*0110*/  UISETP.NE.AND UP0, UPT, UR7, URZ, UPT ;  /* 0x000000ff0700728c */ /* 0x000fc6000bf05270 */
[----:B------:R-:W-:Y:S08]  /*0120*/  BRA.U !UP1, `(.L_x_6) ;  /* 0x0000000509447547 */ /* 0x000ff0000b800000 */
[----:B------:R-:W0:Y:S01]  /*0130*/  LDCU.64 UR4, c[0x0][0x388] ;  /* 0x00007100ff0477ac */ /* 0x000e220008000a00 */
[----:B------:R-:W-:Y:S02]  /*0140*/  MOV R16, RZ ;  /* 0x000000ff00107202 */ /* 0x000fe40000000f00 */
[----:B------:R-:W-:Y:S01]  /*0150*/  MOV R5, R3 ;  /* 0x0000000300057202 */ /* 0x000fe20000000f00 */
[----:B------:R-:W-:-:S04]  /*0160*/  ULOP3.LUT UR8, UR6, 0x7ffffff0, URZ, 0xc0, !UPT ;  /* 0x7ffffff006087892 */ /* 0x000fc8000f8ec0ff */
[----:B------:R-:W-:Y:S02]  /*0170*/  UIADD3 UR9, UPT, UPT, -UR8, URZ, URZ ;  /* 0x000000ff08097290 */ /* 0x000fe4000fffe1ff */
[----:B------:R-:W-:Y:S01]  /*0180*/  MOV R2, UR8 ;  /* 0x0000000800027c02 */ /* 0x000fe20008000f00 */
[----:B0-----:R-:W-:-:S04]  /*0190*/  UIADD3 UR4, UP1, UPT, UR4, 0x20, URZ ;  /* 0x0000002004047890 */ /* 0x001fc8000ff3e0ff */
[----:B------:R-:W-:Y:S02]  /*01a0*/  UIADD3.X UR5, UPT, UPT, URZ, UR5, URZ, UP1, !UPT ;  /* 0x00000005ff057290 */ /* 0x000fe40008ffe4ff */
[----:B------:R-:W-:-:S04]  /*01b0*/  MOV R10, UR4 ;  /* 0x00000004000a7c02 */ /* 0x000fc80008000f00 */
[----:B------:R-:W-:-:S07]  /*01c0*/  MOV R11, UR5 ;  /* 0x00000005000b7c02 */ /* 0x000fce0008000f00 */
.L_x_7:
[----:B------:R-:W0:Y:S01]  /*01d0*/  LDC.64 R8, c[0x0][0x380] ;  /* 0x0000e000ff087b82 */ /* 0x000e220000000a00 */
[----:B------:R-:W2:Y:S04]  /*01e0*/  LDG.E R17, desc[UR10][R10.64+-0x20] ;  /* 0xffffe00a0a117981 */ /* 0x000ea8000c1e1900 */
[----:B------:R-:W3:Y:S04]  /*01f0*/  LDG.E R19, desc[UR10][R10.64+-0x1c] ;  /* 0xffffe40a0a137981 */ /* 0x000ee8000c1e1900 */
[----:B------:R-:W4:Y:S04]  /*0200*/  LDG.E R27, desc[UR10][R10.64+-0x18] ;  /* 0xffffe80a0a1b7981 */ /* 0x000f28000c1e1900 */
[----:B------:R-:W5:Y:S04]  /*0210*/  LDG.E R7, desc[UR10][R10.64+-0x14] ;  /* 0xffffec0a0a077981 */ /* 0x000f68000c1e1900 */
[----:B------:R-:W5:Y:S01]  /*0220*/  LDG.E R20, desc[UR10][R10.64+-0x8] ;  /* 0xfffff80a0a147981 */ /* 0x000f62000c1e1900 */
[----:B0-----:R-:W-:-:S05]  /*0230*/  IMAD.WIDE R8, R5, 0x4, R8 ;  /* 0x0000000405087825 */ /* 0x001fca00078e0208 */
[----:B------:R-:W2:Y:S01]  /*0240*/  LDG.E R26, desc[UR10][R8.64] ;  /* 0x0000000a081a7981 */ /* 0x000ea2000c1e1900 */
[----:B------:R-:W-:-:S05]  /*0250*/  IMAD.WIDE R12, R0, 0x4, R8 ;  /* 0x00000004000c7825 */ /* 0x000fca00078e0208 */
[----:B------:R-:W3:Y:S01]  /*0260*/  LDG.E R18, desc[UR10][R12.64] ;  /* 0x0000000a0c127981 */ /* 0x000ee2000c1e1900 */
[----:B------:R-:W-:-:S03]  /*0270*/  IMAD.WIDE R22, R0, 0x4, R12 ;  /* 0x0000000400167825 */ /* 0x000fc600078e020c */
[----:B------:R-:W5:Y:S01]  /*0280*/  LDG.E R9, desc[UR10][R10.64+-0x10] ;  /* 0xfffff00a0a097981 */ /* 0x000f62000c1e1900 */
[----:B------:R-:W-:-:S03]  /*0290*/  IMAD.WIDE R14, R0, 0x4, R22 ;  /* 0x00000004000e7825 */ /* 0x000fc600078e0216 */
[----:B------:R-:W4:Y:S04]  /*02a0*/  LDG.E R24, desc[UR10][R22.64] ;  /* 0x0000000a16187981 */ /* 0x000f28000c1e1900 */
[----:B------:R-:W5:Y:S01]  /*02b0*/  LDG.E R4, desc[UR10][R14.64] ;  /* 0x0000000a0e047981 */ /* 0x000f62000c1e1900 */
[----:B------:R-:W-:-:S03]  /*02c0*/  IMAD.WIDE R28, R0, 0x4, R14 ;  /* 0x00000004001c7825 */ /* 0x000fc600078e020e */
[----:B------:R-:W5:Y:S04]  /*02d0*/  LDG.E R8, desc[UR10][R10.64+-0xc] ;  /* 0xfffff40a0a087981 */ /* 0x000f68000c1e1900 */
[----:B------:R0:W5:Y:S02]  /*02e0*/  LDG.E R6, desc[UR10][R28.64] ;  /* 0x0000000a1c067981 */ /* 0x000164000c1e1900 */
[----:B0-----:R-:W-:-:S05]  /*02f0*/  IMAD.WIDE R28, R0, 0x4, R28 ;  /* 0x00000004001c7825 */ /* 0x001fca00078e021c */
[----:B------:R-:W5:Y:S01]  /*0300*/  LDG.E R21, desc[UR10][R28.64] ;  /* 0x0000000a1c157981 */ /* 0x000f62000c1e1900 */
[----:B------:R-:W-:-:S05]  /*0310*/  IMAD.WIDE R22, R0, 0x4, R28 ;  /* 0x0000000400167825 */ /* 0x000fca00078e021c */
[----:B------:R0:W5:Y:S01]  /*0320*/  LDG.E R25, desc[UR10][R22.64] ;  /* 0x0000000a16197981 */ /* 0x000162000c1e1900 */
[----:B------:R-:W-:-:S03]  /*0330*/  IMAD.WIDE R12, R0, 0x4, R22 ;  /* 0x00000004000c7825 */ /* 0x000fc600078e0216 */
[----:B------:R-:W5:Y:S01]  /*0340*/  LDG.E R29, desc[UR10][R10.64+-0x4] ;  /* 0xfffffc0a0a1d7981 */ /* 0x000f62000c1e1900 */
[----:B------:R-:W-:-:S03]  /*0350*/  IMAD.WIDE R14, R0, 0x4, R12 ;  /* 0x00000004000e7825 */ /* 0x000fc600078e020c */
[----:B------:R-:W5:Y:S04]  /*0360*/  LDG.E R12, desc[UR10][R12.64] ;  /* 0x0000000a0c0c7981 */ /* 0x000f68000c1e1900 */
[----:B------:R-:W5:Y:S01]  /*0370*/  LDG.E R13, desc[UR10][R10.64+0x8] ;  /* 0x0000080a0a0d7981 */ /* 0x000f62000c1e1900 */
[----:B--2---:R-:W-:Y:S01]  /*0380*/  FFMA R26, R26, R17, R16 ;  /* 0x000000111a1a7223 */ /* 0x004fe20000000010 */
[----:B------:R-:W-:Y:S02]  /*0390*/  IMAD.WIDE R16, R0, 0x4, R14 ;  /* 0x0000000400107825 */ /* 0x000fe400078e020e */
[----:B------:R-:W2:Y:S02]  /*03a0*/  LDG.E R14, desc[UR10][R14.64] ;  /* 0x0000000a0e0e7981 */ /* 0x000ea4000c1e1900 */
[----:B---3--:R-:W-:Y:S01]  /*03b0*/  FFMA R26, R18, R19, R26 ;  /* 0x00000013121a7223 */ /* 0x008fe2000000001a */
[----:B------:R-:W-:-:S02]  /*03c0*/  IMAD.WIDE R18, R0, 0x4, R16 ;  /* 0x0000000400127825 */ /* 0x000fc400078e0210 */
[----:B------:R-:W3:Y:S02]  /*03d0*/  LDG.E R16, desc[UR10][R16.64] ;  /* 0x0000000a10107981 */ /* 0x000ee4000c1e1900 */
[----:B0-----:R-:W-:-:S04]  /*03e0*/  IMAD.WIDE R22, R0, 0x4, R18 ;  /* 0x0000000400167825 */ /* 0x001fc800078e0212 */
[----:B----4-:R-:W-:Y:S01]  /*03f0*/  FFMA R27, R24, R27, R26 ;  /* 0x0000001b181b7223 */ /* 0x010fe2000000001a */
[----:B------:R-:W4:Y:S04]  /*0400*/  LDG.E R18, desc[UR10][R18.64] ;  /* 0x0000000a12127981 */ /* 0x000f28000c1e1900 */
[----:B------:R-:W2:Y:S01]  /*0410*/  LDG.E R24, desc[UR10][R10.64] ;  /* 0x0000000a0a187981 */ /* 0x000ea2000c1e1900 */
[----:B-----5:R-:W-:Y:S01]  /*0420*/  FFMA R7, R4, R7, R27 ;  /* 0x0000000704077223 */ /* 0x020fe2000000001b */
[----:B------:R-:W-:Y:S02]  /*0430*/  IMAD.WIDE R26, R0, 0x4, R22 ;  /* 0x00000004001a7825 */ /* 0x000fe400078e0216 */
[----:B------:R-:W3:Y:S02]  /*0440*/  LDG.E R4, desc[UR10][R10.64+0x4] ;  /* 0x0000040a0a047981 */ /* 0x000ee4000c1e1900 */
[----:B------:R-:W-:Y:S01]  /*0450*/  FFMA R28, R6, R9, R7 ;  /* 0x00000009061c7223 */ /* 0x000fe20000000007 */
[C---:B------:R-:W-:Y:S01]  /*0460*/  IMAD.WIDE R6, R0.reuse, 0x4, R26 ;  /* 0x0000000400067825 */ /* 0x040fe200078e021a */
[----:B------:R-:W5:Y:S04]  /*0470*/  LDG.E R22, desc[UR10][R22.64] ;  /* 0x0000000a16167981 */ /* 0x000f68000c1e1900 */
[----:B------:R-:W5:Y:S04]  /*0480*/  LDG.E R15, desc[UR10][R10.64+0xc] ;  /* 0x00000c0a0a0f7981 */ /* 0x000f68000c1e1900 */
[----:B------:R-:W5:Y:S04]  /*0490*/  LDG.E R26, desc[UR10][R26.64] ;  /* 0x0000000a1a1a7981 */ /* 0x000f68000c1e1900 */
[----:B------:R-:W5:Y:S01]  /*04a0*/  LDG.E R17, desc[UR10][R10.64+0x10] ;  /* 0x0000100a0a117981 */ /* 0x000f62000c1e1900 */
[----:B------:R-:W-:Y:S01]  /*04b0*/  FFMA R28, R21, R8, R28 ;  /* 0x00000008151c7223 */ /* 0x000fe2000000001c */
[----:B------:R-:W-:-:S02]  /*04c0*/  IMAD.WIDE R8, R0, 0x4, R6 ;  /* 0x0000000400087825 */ /* 0x000fc400078e0206 */
[----:B------:R0:W5:Y:S04]  /*04d0*/  LDG.E R6, desc[UR10][R6.64] ;  /* 0x0000000a06067981 */ /* 0x000168000c1e1900 */
[----:B------:R-:W5:Y:S04]  /*04e0*/  LDG.E R23, desc[UR10][R10.64+0x14] ;  /* 0x0000140a0a177981 */ /* 0x000f68000c1e1900 */
[----:B------:R-:W5:Y:S01]  /*04f0*/  LDG.E R19, desc[UR10][R8.64] ;  /* 0x0000000a08137981 */ /* 0x000f62000c1e1900 */
[----:B0-----:R-:W-:Y:S01]  /*0500*/  FFMA R7, R25, R20, R28 ;  /* 0x0000001419077223 */ /* 0x001fe2000000001c */
[----:B------:R-:W-:-:S02]  /*0510*/  IMAD.WIDE R20, R0, 0x4, R8 ;  /* 0x0000000400147825 */ /* 0x000fc400078e0208 */
[----:B------:R-:W5:Y:S04]  /*0520*/  LDG.E R28, desc[UR10][R10.64+0x18] ;  /* 0x0000180a0a1c7981 */ /* 0x000f68000c1e1900 */
[----:B------:R0:W5:Y:S04]  /*0530*/  LDG.E R25, desc[UR10][R10.64+0x1c] ;  /* 0x00001c0a0a197981 */ /* 0x000168000c1e1900 */
[----:B------:R-:W5:Y:S01]  /*0540*/  LDG.E R20, desc[UR10][R20.64] ;  /* 0x0000000a14147981 */ /* 0x000f62000c1e1900 */
[----:B------:R-:W-:Y:S01]  /*0550*/  FFMA R29, R12, R29, R7 ;  /* 0x0000001d0c1d7223 */ /* 0x000fe20000000007 */
[----:B------:R-:W-:-:S04]  /*0560*/  UIADD3 UR9, UPT, UPT, UR9, 0x10, URZ ;  /* 0x0000001009097890 */ /* 0x000fc8000fffe0ff */
[----:B------:R-:W-:Y:S01]  /*0570*/  UISETP.NE.AND UP1, UPT, UR9, URZ, UPT ;  /* 0x000000ff0900728c */ /* 0x000fe2000bf25270 */
[----:B0-----:R-:W-:Y:S02]  /*0580*/  IADD3 R10, P0, PT, R10, 0x40, RZ ;  /* 0x000000400a0a7810 */ /* 0x001fe40007f1e0ff */
[----:B------:R-:W-:Y:S02]  /*0590*/  LEA R5, R0, R5, 0x4 ;  /* 0x0000000500057211 */ /* 0x000fe400078e20ff */
[----:B------:R-:W-:Y:S01]  /*05a0*/  IADD3.X R11, PT, PT, RZ, R11, RZ, P0, !PT ;  /* 0x0000000bff0b7210 */ /* 0x000fe200007fe4ff */
[----:B--2---:R-:W-:-:S04]  /*05b0*/  FFMA R29, R14, R24, R29 ;  /* 0x000000180e1d7223 */ /* 0x004fc8000000001d */
[----:B---3--:R-:W-:-:S04]  /*05c0*/  FFMA R29, R16, R4, R29 ;  /* 0x00000004101d7223 */ /* 0x008fc8000000001d */
[----:B----4-:R-:W-:-:S04]  /*05d0*/  FFMA R13, R18, R13, R29 ;  /* 0x0000000d120d7223 */ /* 0x010fc8000000001d */
[----:B-----5:R-:W-:-:S04]  /*05e0*/  FFMA R13, R22, R15, R13 ;  /* 0x0000000f160d7223 */ /* 0x020fc8000000000d */
[----:B------:R-:W-:-:S04]  /*05f0*/  FFMA R13, R26, R17, R13 ;  /* 0x000000111a0d7223 */ /* 0x000fc8000000000d */
[----:B------:R-:W-:-:S04]  /*0600*/  FFMA R6, R6, R23, R13 ;  /* 0x0000001706067223 */ /* 0x000fc8000000000d */
[----:B------:R-:W-:-:S04]  /*0610*/  FFMA R19, R19, R28, R6 ;  /* 0x0000001c13137223 */ /* 0x000fc80000000006 */
[----:B------:R-:W-:Y:S01]  /*0620*/  FFMA R16, R20, R25, R19 ;  /* 0x0000001914107223 */ /* 0x000fe20000000013 */
[----:B------:R-:W-:Y:S06]  /*0630*/  BRA.U UP1, `(.L_x_7) ;  /* 0xfffffff901e47547 */ /* 0x000fec000b83ffff */
.L_x_6:
[----:B------:R-:W-:Y:S05]  /*0640*/  BRA.U !UP0, `(.L_x_5) ;  /* 0x0000000508547547 */ /* 0x000fea000b800000 */
[----:B------:R-:W-:Y:S02]  /*0650*/  UISETP.GE.U32.AND UP0, UPT, UR7, 0x8, UPT ;  /* 0x000000080700788c */ /* 0x000fe4000bf06070 */
[----:B------:R-:W-:-:S04]  /*0660*/  ULOP3.LUT UR5, UR6, 0x7, URZ, 0xc0, !UPT ;  /* 0x0000000706057892 */ /* 0x000fc8000f8ec0ff */
[----:B------:R-:W-:-:S03]  /*0670*/  UISETP.NE.AND UP1, UPT, UR5, URZ, UPT ;  /* 0x000000ff0500728c */ /* 0x000fc6000bf25270 */
[----:B------:R-:W-:Y:S08]  /*0680*/  BRA.U !UP0, `(.L_x_8) ;  /* 0x0000000108947547 */ /* 0x000ff0000b800000 */
[----:B------:R-:W0:Y:S01]  /*0690*/  LDC.64 R12, c[0x0][0x380] ;  /* 0x0000e000ff0c7b82 */ /* 0x000e220000000a00 */
[----:B------:R-:W-:-:S07]  /*06a0*/  IMAD R7, R2, R0, R3 ;  /* 0x0000000002077224 */ /* 0x000fce00078e0203 */
[----:B------:R-:W1:Y:S01]  /*06b0*/  LDC.64 R4, c[0x0][0x388] ;  /* 0x0000e200ff047b82 */ /* 0x000e620000000a00 */
[----:B0-----:R-:W-:-:S05]  /*06c0*/  IMAD.WIDE R12, R7, 0x4, R12 ;  /* 0x00000004070c7825 */ /* 0x001fca00078e020c */
[----:B------:R0:W2:Y:S01]  /*06d0*/  LDG.E R21, desc[UR10][R12.64] ;  /* 0x0000000a0c157981 */ /* 0x0000a2000c1e1900 */
[----:B------:R-:W-:-:S04]  /*06e0*/  IMAD.WIDE R14, R0, 0x4, R12 ;  /* 0x00000004000e7825 */ /* 0x000fc800078e020c */
[----:B-1----:R-:W-:Y:S01]  /*06f0*/  IMAD.WIDE.U32 R4, R2, 0x4, R4 ;  /* 0x0000000402047825 */ /* 0x002fe200078e0004 */
[----:B------:R1:W3:Y:S03]  /*0700*/  LDG.E R18, desc[UR10][R14.64] ;  /* 0x0000000a0e127981 */ /* 0x0002e6000c1e1900 */
[C---:B------:R-:W-:Y:S01]  /*0710*/  IMAD.WIDE R24, R0.reuse, 0x4, R14 ;  /* 0x0000000400187825 */ /* 0x040fe200078e020e */
[----:B------:R-:W2:Y:S04]  /*0720*/  LDG.E R17, desc[UR10][R4.64] ;  /* 0x0000000a04117981 */ /* 0x000ea8000c1e1900 */
[----:B------:R-:W3:Y:S01]  /*0730*/  LDG.E R19, desc[UR10][R4.64+0x4] ;  /* 0x0000040a04137981 */ /* 0x000ee2000c1e1900 */
[----:B------:R-:W-:-:S03]  /*0740*/  IMAD.WIDE R8, R0, 0x4, R24 ;  /* 0x0000000400087825 */ /* 0x000fc600078e0218 */
[----:B------:R-:W4:Y:S01]  /*0750*/  LDG.E R20, desc[UR10][R24.64] ;  /* 0x0000000a18147981 */ /* 0x000f22000c1e1900 */
[----:B------:R-:W-:-:S03]  /*0760*/  IMAD.WIDE R10, R0, 0x4, R8 ;  /* 0x00000004000a7825 */ /* 0x000fc600078e0208 */
[----:B------:R-:W4:Y:S04]  /*0770*/  LDG.E R23, desc[UR10][R4.64+0x8] ;  /* 0x0000080a04177981 */ /* 0x000f28000c1e1900 */
[----:B------:R-:W5:Y:S01]  /*0780*/  LDG.E R8, desc[UR10][R8.64] ;  /* 0x0000000a08087981 */ /* 0x000f62000c1e1900 */
[----:B------:R-:W-:-:S03]  /*0790*/  IMAD.WIDE R6, R0, 0x4, R10 ;  /* 0x0000000400067825 */ /* 0x000fc600078e020a */
[----:B------:R-:W5:Y:S01]  /*07a0*/  LDG.E R27, desc[UR10][R4.64+0xc] ;  /* 0x00000c0a041b7981 */ /* 0x000f62000c1e1900 */
[----:B0-----:R-:W-:-:S03]  /*07b0*/  IMAD.WIDE R12, R0, 0x4, R6 ;  /* 0x00000004000c7825 */ /* 0x001fc600078e0206 */
[----:B------:R-:W5:Y:S04]  /*07c0*/  LDG.E R10, desc[UR10][R10.64] ;  /* 0x0000000a0a0a7981 */ /* 0x000f68000c1e1900 */
[----:B------:R-:W5:Y:S01]  /*07d0*/  LDG.E R29, desc[UR10][R4.64+0x10] ;  /* 0x0000100a041d7981 */ /* 0x000f62000c1e1900 */
[----:B-1----:R-:W-:-:S03]  /*07e0*/  IMAD.WIDE R14, R0, 0x4, R12 ;  /* 0x00000004000e7825 */ /* 0x002fc600078e020c */
[----:B------:R-:W5:Y:S04]  /*07f0*/  LDG.E R6, desc[UR10][R6.64] ;  /* 0x0000000a06067981 */ /* 0x000f68000c1e1900 */
[----:B------:R-:W5:Y:S04]  /*0800*/  LDG.E R22, desc[UR10][R4.64+0x14] ;  /* 0x0000140a04167981 */ /* 0x000f68000c1e1900 */
[----:B------:R-:W5:Y:S04]  /*0810*/  LDG.E R12, desc[UR10][R12.64] ;  /* 0x0000000a0c0c7981 */ /* 0x000f68000c1e1900 */
[----:B------:R-:W5:Y:S04]  /*0820*/  LDG.E R25, desc[UR10][R4.64+0x18] ;  /* 0x0000180a04197981 */ /* 0x000f68000c1e1900 */
[----:B------:R-:W5:Y:S04]  /*0830*/  LDG.E R14, desc[UR10][R14.64] ;  /* 0x0000000a0e0e7981 */ /* 0x000f68000c1e1900 */
[----:B------:R-:W5:Y:S01]  /*0840*/  LDG.E R9, desc[UR10][R4.64+0x1c] ;  /* 0x00001c0a04097981 */ /* 0x000f62000c1e1900 */
[----:B------:R-:W-:Y:S01]  /*0850*/  IADD3 R2, PT, PT, R2, 0x8, RZ ;  /* 0x0000000802027810 */ /* 0x000fe20007ffe0ff */
[----:B--2---:R-:W-:-:S04]  /*0860*/  FFMA R17, R21, R17, R16 ;  /* 0x0000001115117223 */ /* 0x004fc80000000010 */
[----:B---3--:R-:W-:-:S04]  /*0870*/  FFMA R17, R18, R19, R17 ;  /* 0x0000001312117223 */ /* 0x008fc80000000011 */
[----:B----4-:R-:W-:-:S04]  /*0880*/  FFMA R17, R20, R23, R17 ;  /* 0x0000001714117223 */ /* 0x010fc80000000011 */
[----:B-----5:R-:W-:-:S04]  /*0890*/  FFMA R17, R8, R27, R17 ;  /* 0x0000001b08117223 */ /* 0x020fc80000000011 */
[----:B------:R-:W-:-:S04]  /*08a0*/  FFMA R17, R10, R29, R17 ;  /* 0x0000001d0a117223 */ /* 0x000fc80000000011 */
[----:B------:R-:W-:-:S04]  /*08b0*/  FFMA R17, R6, R22, R17 ;  /* 0x0000001606117223 */ /* 0x000fc80000000011 */
[----:B------:R-:W-:-:S04]  /*08c0*/  FFMA R17, R12, R25, R17 ;  /* 0x000000190c117223 */ /* 0x000fc80000000011 */
[----:B------:R-:W-:-:S07]  /*08d0*/  FFMA R16, R14, R9, R17 ;  /* 0x000000090e107223 */ /* 0x000fce0000000011 */
.L_x_8:
        /* <DEDUP_REMOVED lines=8> */
[----:B0-----:R-:W-:-:S04]  /*0960*/  IMAD.WIDE R6, R7, 0x4, R4 ;  /* 0x0000000407067825 */ /* 0x001fc800078e0204 */
[----:B-1----:R-:W-:-:S04]  /*0970*/  IMAD.WIDE.U32 R4, R2, 0x4, R8 ;  /* 0x0000000402047825 */ /* 0x002fc800078e0008 */
[C---:B------:R-:W-:Y:S01]  /*0980*/  IMAD.WIDE R8, R0.reuse, 0x4, R6 ;  /* 0x0000000400087825 */ /* 0x040fe200078e0206 */
[----:B------:R-:W2:Y:S04]  /*0990*/  LDG.E R14, desc[UR10][R4.64] ;  /* 0x0000000a040e7981 */ /* 0x000ea8000c1e1900 */
[----:B------:R-:W2:Y:S01]  /*09a0*/  LDG.E R7, desc[UR10][R6.64] ;  /* 0x0000000a06077981 */ /* 0x000ea2000c1e1900 */
[----:B------:R-:W-:-:S03]  /*09b0*/  IMAD.WIDE R10, R0, 0x4, R8 ;  /* 0x00000004000a7825 */ /* 0x000fc600078e0208 */
[----:B------:R-:W3:Y:S04]  /*09c0*/  LDG.E R9, desc[UR10][R8.64] ;  /* 0x0000000a08097981 */ /* 0x000ee8000c1e1900 */
[----:B------:R-:W3:Y:S01]  /*09d0*/  LDG.E R15, desc[UR10][R4.64+0x4] ;  /* 0x0000040a040f7981 */ /* 0x000ee2000c1e1900 */
[----:B------:R-:W-:-:S03]  /*09e0*/  IMAD.WIDE R12, R0, 0x4, R10 ;  /* 0x00000004000c7825 */ /* 0x000fc600078e020a */
[----:B------:R-:W4:Y:S04]  /*09f0*/  LDG.E R11, desc[UR10][R10.64] ;  /* 0x0000000a0a0b7981 */ /* 0x000f28000c1e1900 */
[----:B------:R-:W4:Y:S04]  /*0a00*/  LDG.E R17, desc[UR10][R4.64+0x8] ;  /* 0x0000080a04117981 */ /* 0x000f28000c1e1900 */
[----:B------:R-:W5:Y:S04]  /*0a10*/  LDG.E R13, desc[UR10][R12.64] ;  /* 0x0000000a0c0d7981 */ /* 0x000f68000c1e1900 */
[----:B------:R-:W5:Y:S01]  /*0a20*/  LDG.E R18, desc[UR10][R4.64+0xc] ;  /* 0x00000c0a04127981 */ /* 0x000f62000c1e1900 */
[----:B------:R-:W-:Y:S01]  /*0a30*/  IADD3 R2, PT, PT, R2, 0x4, RZ ;  /* 0x0000000402027810 */ /* 0x000fe20007ffe0ff */
[----:B--2---:R-:W-:-:S04]  /*0a40*/  FFMA R14, R7, R14, R16 ;  /* 0x0000000e070e7223 */ /* 0x004fc80000000010 */
[----:B---3--:R-:W-:-:S04]  /*0a50*/  FFMA R14, R9, R15, R14 ;  /* 0x0000000f090e7223 */ /* 0x008fc8000000000e */
[----:B----4-:R-:W-:-:S04]  /*0a60*/  FFMA R14, R11, R17, R14 ;  /* 0x000000110b0e7223 */ /* 0x010fc8000000000e */
[----:B-----5:R-:W-:-:S07]  /*0a70*/  FFMA R16, R13, R18, R14 ;  /* 0x000000120d107223 */ /* 0x020fce000000000e */
.L_x_9:
[----:B------:R-:W-:Y:S05]  /*0a80*/  BRA.U !UP1, `(.L_x_5) ;  /* 0x0000000109447547 */ /* 0x000fea000b800000 */
[----:B------:R-:W0:Y:S01]  /*0a90*/  LDC.64 R4, c[0x0][0x388] ;  /* 0x0000e200ff047b82 */ /* 0x000e220000000a00 */
[----:B------:R-:W-:Y:S01]  /*0aa0*/  IMAD R11, R2, R0, R3 ;  /* 0x00000000020b7224 */ /* 0x000fe200078e0203 */
[----:B------:R-:W-:-:S06]  /*0ab0*/  UIADD3 UR4, UPT, UPT, -UR4, URZ, URZ ;  /* 0x000000ff04047290 */ /* 0x000fcc000fffe1ff */
[----:B------:R-:W1:Y:S01]  /*0ac0*/  LDC.64 R8, c[0x0][0x380] ;  /* 0x0000e000ff087b82 */ /* 0x000e620000000a00 */
[----:B0-----:R-:W-:-:S03]  /*0ad0*/  IMAD.WIDE.U32 R4, R2, 0x4, R4 ;  /* 0x0000000402047825 */ /* 0x001fc600078e0004 */
[----:B------:R-:W-:Y:S02]  /*0ae0*/  MOV R6, R4 ;  /* 0x0000000400067202 */ /* 0x000fe40000000f00 */
[----:B------:R-:W-:-:S07]  /*0af0*/  MOV R7, R5 ;  /* 0x0000000500077202 */ /* 0x000fce0000000f00 */
.L_x_10:
[----:B-1----:R-:W-:Y:S01]  /*0b00*/  IMAD.WIDE R4, R11, 0x4, R8 ;  /* 0x000000040b047825 */ /* 0x002fe200078e0208 */
[----:B------:R0:W2:Y:S05]  /*0b10*/  LDG.E R2, desc[UR10][R6.64] ;  /* 0x0000000a06027981 */ /* 0x0000aa000c1e1900 */
[----:B------:R-:W2:Y:S01]  /*0b20*/  LDG.E R5, desc[UR10][R4.64] ;  /* 0x0000000a04057981 */ /* 0x000ea2000c1e1900 */
[----:B------:R-:W-:-:S04]  /*0b30*/  UIADD3 UR4, UPT, UPT, UR4, 0x1, URZ ;  /* 0x0000000104047890 */ /* 0x000fc8000fffe0ff */
[----:B------:R-:W-:Y:S01]  /*0b40*/  UISETP.NE.AND UP0, UPT, UR4, URZ, UPT ;  /* 0x000000ff0400728c */ /* 0x000fe2000bf05270 */
[----:B0-----:R-:W-:Y:S02]  /*0b50*/  IADD3 R6, P0, PT, R6, 0x4, RZ ;  /* 0x0000000406067810 */ /* 0x001fe40007f1e0ff */
[----:B------:R-:W-:Y:S02]  /*0b60*/  IADD3 R11, PT, PT, R11, R0, RZ ;  /* 0x000000000b0b7210 */ /* 0x000fe40007ffe0ff */
[----:B------:R-:W-:Y:S01]  /*0b70*/  IADD3.X R7, PT, PT, RZ, R7, RZ, P0, !PT ;  /* 0x00000007ff077210 */ /* 0x000fe200007fe4ff */
[----:B--2---:R-:W-:-:S03]  /*0b80*/  FFMA R16, R5, R2, R16 ;  /* 0x0000000205107223 */ /* 0x004fc60000000010 */
[----:B------:R-:W-:Y:S05]  /*0b90*/  BRA.U UP0, `(.L_x_10) ;  /* 0xfffffffd00d87547 */ /* 0x000fea000b83ffff */
.L_x_5:
[----:B------:R-:W0:Y:S02]  /*0ba0*/  LDC.64 R4, c[0x0][0x390] ;  /* 0x0000e400ff047b82 */ /* 0x000e240000000a00 */
[----:B0-----:R-:W-:-:S05]  /*0bb0*/  IMAD.WIDE R2, R3, 0x4, R4 ;  /* 0x0000000403027825 */ /* 0x001fca00078e0204 */
[----:B------:R-:W-:Y:S01]  /*0bc0*/  STG.E desc[UR10][R2.64], R16 ;  /* 0x0000001002007986 */ /* 0x000fe2000c10190a */
[----:B------:R-:W-:Y:S05]  /*0bd0*/  EXIT ;  /* 0x000000000000794d */ /* 0x000fea0003800000 */
.L_x_11:
        /* <DEDUP_REMOVED lines=10> */
.L_x_52:


//--------------------- .text._ZN32_GLOBAL__N__43210a28_4_k_cu_main23compute_output_gradientEPKfiPfi --------------------------
	.section	.text._ZN32_GLOBAL__N__43210a28_4_k_cu_main23compute_output_gradientEPKfiPfi,"ax",@progbits
	.align	128
.text._ZN32_GLOBAL__N__43210a28_4_k_cu_main23compute_output_gradientEPKfiPfi:
        .type           _ZN32_GLOBAL__N__43210a28_4_k_cu_main23compute_output_gradientEPKfiPfi,@function
        .size           _ZN32_GLOBAL__N__43210a28_4_k_cu_main23compute_output_gradientEPKfiPfi,(.L_x_53 - _ZN32_GLOBAL__N__43210a28_4_k_cu_main23compute_output_gradientEPKfiPfi)
        .other          _ZN32_GLOBAL__N__43210a28_4_k_cu_main23compute_output_gradientEPKfiPfi,@"STO_CUDA_ENTRY STV_DEFAULT"
_ZN32_GLOBAL__N__43210a28_4_k_cu_main23compute_output_gradientEPKfiPfi:
        /* <DEDUP_REMOVED lines=12> */
[----:B0-----:R-:W-:-:S05]  /*00c0*/  IMAD.WIDE R2, R7, 0x4, R2 ;  /* 0x0000000407027825 */ /* 0x001fca00078e0202 */
[----:B-1----:R-:W4:Y:S01]  /*00d0*/  LDG.E R9, desc[UR4][R2.64] ;  /* 0x0000000402097981 */ /* 0x002f22000c1e1900 */
[C---:B--2---:R-:W-:Y:S01]  /*00e0*/  ISETP.NE.AND P0, PT, R7.reuse, UR6, PT ;  /* 0x0000000607007c0c */ /* 0x044fe2000bf05270 */
[----:B---3--:R-:W-:-:S12]  /*00f0*/  IMAD.WIDE R4, R7, 0x4, R4 ;  /* 0x0000000407047825 */ /* 0x008fd800078e0204 */
[----:B----4-:R-:W-:-:S05]  /*0100*/  @!P0 FADD R9, R9, -1 ;  /* 0xbf80000009098421 */ /* 0x010fca0000000000 */
[----:B------:R-:W-:Y:S01]  /*0110*/  STG.E desc[UR4][R4.64], R9 ;  /* 0x0000000904007986 */ /* 0x000fe2000c101904 */
[----:B------:R-:W-:Y:S05]  /*0120*/  EXIT ;  /* 0x000000000000794d */ /* 0x000fea0003800000 */
.L_x_12:
        /* <DEDUP_REMOVED lines=13> */
.L_x_53:


//--------------------- .text._ZN32_GLOBAL__N__43210a28_4_k_cu_main14softmax_kernelEPKfPfi --------------------------
	.section	.text._ZN32_GLOBAL__N__43210a28_4_k_cu_main14softmax_kernelEPKfPfi,"ax",@progbits
	.align	128
.text._ZN32_GLOBAL__N__43210a28_4_k_cu_main14softmax_kernelEPKfPfi:
        .type           _ZN32_GLOBAL__N__43210a28_4_k_cu_main14softmax_kernelEPKfPfi,@function
        .size           _ZN32_GLOBAL__N__43210a28_4_k_cu_main14softmax_kernelEPKfPfi,(.L_x_54 - _ZN32_GLOBAL__N__43210a28_4_k_cu_main14softmax_kernelEPKfPfi)
        .other          _ZN32_GLOBAL__N__43210a28_4_k_cu_main14softmax_kernelEPKfPfi,@"STO_CUDA_ENTRY STV_DEFAULT"
_ZN32_GLOBAL__N__43210a28_4_k_cu_main14softmax_kernelEPKfPfi:
[----:B------:R-:W-:Y:S01]  /*0000*/  LDC R1, c[0x0][0x37c] ;  /* 0x0000df00ff017b82 */ /* 0x000fe20000000800 */
[----:B------:R-:W0:Y:S07]  /*0010*/  S2R R0, SR_TID.X ;  /* 0x0000000000007919 */ /* 0x000e2e0000002100 */
[----:B------:R-:W0:Y:S02]  /*0020*/  S2UR UR4, SR_CTAID.X ;  /* 0x00000000000479c3 */ /* 0x000e240000002500 */
[----:B0-----:R-:W-:-:S13]  /*0030*/  LOP3.LUT P0, RZ, R0, UR4, RZ, 0xfc, !PT ;  /* 0x0000000400ff7c12 */ /* 0x001fda000f80fcff */
[----:B------:R-:W-:Y:S05]  /*0040*/  @P0 EXIT ;  /* 0x000000000000094d */ /* 0x000fea0003800000 */
[----:B------:R-:W0:Y:S01]  /*0050*/  LDC.64 R2, c[0x0][0x380] ;  /* 0x0000e000ff027b82 */ /* 0x000e220000000a00 */
[----:B------:R-:W0:Y:S01]  /*0060*/  LDCU.64 UR12, c[0x0][0x358] ;  /* 0x00006b00ff0c77ac */ /* 0x000e220008000a00 */
[----:B------:R-:W1:Y:S01]  /*0070*/  LDCU UR5, c[0x0][0x390] ;  /* 0x00007200ff0577ac */ /* 0x000e620008000800 */
[----:B0-----:R0:W5:Y:S01]  /*0080*/  LDG.E R0, desc[UR12][R2.64] ;  /* 0x0000000c02007981 */ /* 0x001162000c1e1900 */
[----:B-1----:R-:W-:-:S09]  /*0090*/  UISETP.GE.AND UP0, UPT, UR5, 0x2, UPT ;  /* 0x000000020500788c */ /* 0x002fd2000bf06270 */
[----:B0-----:R-:W-:Y:S05]  /*00a0*/  BRA.U !UP0, `(.L_x_13) ;  /* 0x0000000508787547 */ /* 0x001fea000b800000 */
[----:B------:R-:W-:Y:S01]  /*00b0*/  UIADD3 UR4, UPT, UPT, UR5, -0x1, URZ ;  /* 0xffffffff05047890 */ /* 0x000fe2000fffe0ff */
[----:B------:R-:W-:Y:S01]  /*00c0*/  HFMA2 R5, -RZ, RZ, 0, 5.9604644775390625e-08 ;  /* 0x00000001ff057431 */ /* 0x000fe200000001ff */
[----:B------:R-:W-:Y:S02]  /*00d0*/  UIADD3 UR5, UPT, UPT, UR5, -0x2, URZ ;  /* 0xfffffffe05057890 */ /* 0x000fe4000fffe0ff */
[----:B------:R-:W-:Y:S02]  /*00e0*/  ULOP3.LUT UR8, UR4, 0xf, URZ, 0xc0, !UPT ;  /* 0x0000000f04087892 */ /* 0x000fe4000f8ec0ff */
[----:B------:R-:W-:-:S09]  /*00f0*/  UISETP.GE.U32.AND UP0, UPT, UR5, 0xf, UPT ;  /* 0x0000000f0500788c */ /* 0x000fd2000bf06070 */
[----:B------:R-:W-:Y:S05]  /*0100*/  BRA.U !UP0, `(.L_x_14) ;  /* 0x0000000108a07547 */ /* 0x000fea000b800000 */
[----:B------:R-:W0:Y:S01]  /*0110*/  LDCU.64 UR6, c[0x0][0x380] ;  /* 0x00007000ff0677ac */ /* 0x000e220008000a00 */
[----:B------:R-:W-:Y:S01]  /*0120*/  MOV R5, RZ ;  /* 0x000000ff00057202 */ /* 0x000fe20000000f00 */
[----:B------:R-:W-:-:S04]  /*0130*/  ULOP3.LUT UR5, UR4, 0xfffffff0, URZ, 0xc0, !UPT ;  /* 0xfffffff004057892 */ /* 0x000fc8000f8ec0ff */
[----:B------:R-:W-:Y:S02]  /*0140*/  UIADD3 UR5, UPT, UPT, -UR5, URZ, URZ ;  /* 0x000000ff05057290 */ /* 0x000fe4000fffe1ff */
[----:B0-----:R-:W-:-:S04]  /*0150*/  UIADD3 UR6, UP0, UPT, UR6, 0x20, URZ ;  /* 0x0000002006067890 */ /* 0x001fc8000ff1e0ff */
[----:B------:R-:W-:Y:S02]  /*0160*/  UIADD3.X UR7, UPT, UPT, URZ, UR7, URZ, UP0, !UPT ;  /* 0x00000007ff077290 */ /* 0x000fe400087fe4ff */
[----:B------:R-:W-:-:S04]  /*0170*/  MOV R6, UR6 ;  /* 0x0000000600067c02 */ /* 0x000fc80008000f00 */
[----:B------:R-:W-:-:S07]  /*0180*/  MOV R3, UR7 ;  /* 0x0000000700037c02 */ /* 0x000fce0008000f00 */
.L_x_15:
[----:B------:R-:W-:-:S05]  /*0190*/  MOV R2, R6 ;  /* 0x0000000600027202 */ /* 0x000fca0000000f00 */
[----:B------:R-:W2:Y:S04]  /*01a0*/  LDG.E R7, desc[UR12][R2.64+-0x1c] ;  /* 0xffffe40c02077981 */ /* 0x000ea8000c1e1900 */
[----:B------:R-:W2:Y:S04]  /*01b0*/  LDG.E R4, desc[UR12][R2.64+-0x18] ;  /* 0xffffe80c02047981 */ /* 0x000ea8000c1e1900 */
[----:B------:R-:W3:Y:S04]  /*01c0*/  LDG.E R9, desc[UR12][R2.64+-0x14] ;  /* 0xffffec0c02097981 */ /* 0x000ee8000c1e1900 */
[----:B------:R-:W3:Y:S04]  /*01d0*/  LDG.E R6, desc[UR12][R2.64+-0x10] ;  /* 0xfffff00c02067981 */ /* 0x000ee8000c1e1900 */
[----:B------:R-:W4:Y:S04]  /*01e0*/  LDG.E R11, desc[UR12][R2.64+-0xc] ;  /* 0xfffff40c020b7981 */ /* 0x000f28000c1e1900 */
        /* <DEDUP_REMOVED lines=10> */
[----:B------:R0:W4:Y:S01]  /*0290*/  LDG.E R18, desc[UR12][R2.64+0x20] ;  /* 0x0000200c02127981 */ /* 0x000122000c1e1900 */
[----:B------:R-:W-:Y:S01]  /*02a0*/  UIADD3 UR5, UPT, UPT, UR5, 0x10, URZ ;  /* 0x0000001005057890 */ /* 0x000fe2000fffe0ff */
[----:B------:R-:W-:-:S03]  /*02b0*/  IADD3 R5, PT, PT, R5, 0x10, RZ ;  /* 0x0000001005057810 */ /* 0x000fc60007ffe0ff */
[----:B------:R-:W-:Y:S01]  /*02c0*/  UISETP.NE.AND UP0, UPT, UR5, URZ, UPT ;  /* 0x000000ff0500728c */ /* 0x000fe2000bf05270 */
[----:B--2--5:R-:W-:-:S04]  /*02d0*/  FMNMX3 R4, R0, R7, R4, !PT ;  /* 0x0000000700047276 */ /* 0x024fc80007800004 */
[----:B---3--:R-:W-:Y:S02]  /*02e0*/  FMNMX3 R4, R4, R9, R6, !PT ;  /* 0x0000000904047276 */ /* 0x008fe40007800006 */
[----:B------:R-:W-:-:S04]  /*02f0*/  IADD3 R6, P0, PT, R2, 0x40, RZ ;  /* 0x0000004002067810 */ /* 0x000fc80007f1e0ff */
[----:B0-----:R-:W-:Y:S02]  /*0300*/  IADD3.X R3, PT, PT, RZ, R3, RZ, P0, !PT ;  /* 0x00000003ff037210 */ /* 0x001fe400007fe4ff */
[----:B----4-:R-:W-:-:S04]  /*0310*/  FMNMX3 R4, R4, R11, R8, !PT ;  /* 0x0000000b04047276 */ /* 0x010fc80007800008 */
[----:B------:R-:W-:-:S04]  /*0320*/  FMNMX3 R4, R4, R13, R10, !PT ;  /* 0x0000000d04047276 */ /* 0x000fc8000780000a */
[----:B------:R-:W-:-:S04]  /*0330*/  FMNMX3 R4, R4, R15, R12, !PT ;  /* 0x0000000f04047276 */ /* 0x000fc8000780000c */
[----:B------:R-:W-:-:S04]  /*0340*/  FMNMX3 R4, R4, R17, R14, !PT ;  /* 0x0000001104047276 */ /* 0x000fc8000780000e */
[----:B------:R-:W-:-:S04]  /*0350*/  FMNMX3 R4, R4, R19, R16, !PT ;  /* 0x0000001304047276 */ /* 0x000fc80007800010 */
[----:B------:R-:W-:Y:S01]  /*0360*/  FMNMX3 R0, R4, R21, R18, !PT ;  /* 0x0000001504007276 */ /* 0x000fe20007800012 */
[----:B------:R-:W-:Y:S06]  /*0370*/  BRA.U UP0, `(.L_x_15) ;  /* 0xfffffffd00847547 */ /* 0x000fec000b83ffff */
[----:B------:R-:W-:-:S07]  /*0380*/  IADD3 R5, PT, PT, R5, 0x1, RZ ;  /* 0x0000000105057810 */ /* 0x000fce0007ffe0ff */
.L_x_14:
[----:B------:R-:W-:-:S09]  /*0390*/  UISETP.NE.AND UP0, UPT, UR8, URZ, UPT ;  /* 0x000000ff0800728c */ /* 0x000fd2000bf05270 */
[----:B------:R-:W-:Y:S05]  /*03a0*/  BRA.U !UP0, `(.L_x_13) ;  /* 0x0000000108b87547 */ /* 0x000fea000b800000 */
[----:B------:R-:W-:Y:S02]  /*03b0*/  UISETP.GE.U32.AND UP0, UPT, UR8, 0x8, UPT ;  /* 0x000000080800788c */ /* 0x000fe4000bf06070 */
[----:B------:R-:W-:-:S04]  /*03c0*/  ULOP3.LUT UR5, UR4, 0x7, URZ, 0xc0, !UPT ;  /* 0x0000000704057892 */ /* 0x000fc8000f8ec0ff */
[----:B------:R-:W-:-:S03]  /*03d0*/  UISETP.NE.AND UP1, UPT, UR5, URZ, UPT ;  /* 0x000000ff0500728c */ /* 0x000fc6000bf25270 */
[----:B------:R-:W-:Y:S08]  /*03e0*/  BRA.U !UP0, `(.L_x_16) ;  /* 0x00000001083c7547 */ /* 0x000ff0000b800000 */
[----:B------:R-:W0:Y:S02]  /*03f0*/  LDC.64 R2, c[0x0][0x380] ;  /* 0x0000e000ff027b82 */ /* 0x000e240000000a00 */
[----:B0-----:R-:W-:-:S05]  /*0400*/  IMAD.WIDE.U32 R2, R5, 0x4, R2 ;  /* 0x0000000405027825 */ /* 0x001fca00078e0002 */
[----:B------:R-:W2:Y:S04]  /*0410*/  LDG.E R7, desc[UR12][R2.64] ;  /* 0x0000000c02077981 */ /* 0x000ea8000c1e1900 */
[----:B------:R-:W2:Y:S04]  /*0420*/  LDG.E R4, desc[UR12][R2.64+0x4] ;  /* 0x0000040c02047981 */ /* 0x000ea8000c1e1900 */
[----:B------:R-:W3:Y:S04]  /*0430*/  LDG.E R9, desc[UR12][R2.64+0x8] ;  /* 0x0000080c02097981 */ /* 0x000ee8000c1e1900 */
[----:B------:R-:W3:Y:S04]  /*0440*/  LDG.E R6, desc[UR12][R2.64+0xc] ;  /* 0x00000c0c02067981 */ /* 0x000ee8000c1e1900 */
[----:B------:R-:W4:Y:S04]  /*0450*/  LDG.E R11, desc[UR12][R2.64+0x10] ;  /* 0x0000100c020b7981 */ /* 0x000f28000c1e1900 */
[----:B------:R-:W4:Y:S04]  /*0460*/  LDG.E R8, desc[UR12][R2.64+0x14] ;  /* 0x0000140c02087981 */ /* 0x000f28000c1e1900 */
[----:B------:R-:W4:Y:S04]  /*0470*/  LDG.E R13, desc[UR12][R2.64+0x18] ;  /* 0x0000180c020d7981 */ /* 0x000f28000c1e1900 */
[----:B------:R-:W4:Y:S01]  /*0480*/  LDG.E R10, desc[UR12][R2.64+0x1c] ;  /* 0x00001c0c020a7981 */ /* 0x000f22000c1e1900 */
[----:B------:R-:W-:-:S02]  /*0490*/  IADD3 R5, PT, PT, R5, 0x8, RZ ;  /* 0x0000000805057810 */ /* 0x000fc40007ffe0ff */
[----:B--2--5:R-:W-:-:S04]  /*04a0*/  FMNMX3 R4, R0, R7, R4, !PT ;  /* 0x0000000700047276 */ /* 0x024fc80007800004 */
[----:B---3--:R-:W-:-:S04]  /*04b0*/  FMNMX3 R4, R4, R9, R6, !PT ;  /* 0x0000000904047276 */ /* 0x008fc80007800006 */
[----:B----4-:R-:W-:-:S04]  /*04c0*/  FMNMX3 R4, R4, R11, R8, !PT ;  /* 0x0000000b04047276 */ /* 0x010fc80007800008 */
[----:B------:R-:W-:-:S07]  /*04d0*/  FMNMX3 R0, R4, R13, R10, !PT ;  /* 0x0000000d04007276 */ /* 0x000fce000780000a */
.L_x_16:
        /* <DEDUP_REMOVED lines=10> */
[----:B------:R-:W3:Y:S01]  /*0580*/  LDG.E R6, desc[UR12][R2.64+0xc] ;  /* 0x00000c0c02067981 */ /* 0x000ee2000c1e1900 */
[----:B------:R-:W-:-:S02]  /*0590*/  IADD3 R5, PT, PT, R5, 0x4, RZ ;  /* 0x0000000405057810 */ /* 0x000fc40007ffe0ff */
[----:B--2--5:R-:W-:-:S04]  /*05a0*/  FMNMX3 R0, R0, R7, R4, !PT ;  /* 0x0000000700007276 */ /* 0x024fc80007800004 */
[----:B---3--:R-:W-:-:S07]  /*05b0*/  FMNMX3 R0, R0, R9, R6, !PT ;  /* 0x0000000900007276 */ /* 0x008fce0007800006 */
.L_x_17:
[----:B------:R-:W-:Y:S05]  /*05c0*/  BRA.U !UP1, `(.L_x_13) ;  /* 0x0000000109307547 */ /* 0x000fea000b800000 */
[----:B------:R-:W0:Y:S01]  /*05d0*/  LDC.64 R2, c[0x0][0x380] ;  /* 0x0000e000ff027b82 */ /* 0x000e220000000a00 */
[----:B------:R-:W-:Y:S01]  /*05e0*/  UIADD3 UR4, UPT, UPT, -UR4, URZ, URZ ;  /* 0x000000ff04047290 */ /* 0x000fe2000fffe1ff */
[----:B0-----:R-:W-:-:S05]  /*05f0*/  IMAD.WIDE.U32 R2, R5, 0x4, R2 ;  /* 0x0000000405027825 */ /* 0x001fca00078e0002 */
[----:B------:R-:W-:-:S07]  /*0600*/  MOV R5, R3 ;  /* 0x0000000300057202 */ /* 0x000fce0000000f00 */
.L_x_18:
[----:B------:R-:W-:-:S06]  /*0610*/  MOV R3, R5 ;  /* 0x0000000500037202 */ /* 0x000fcc0000000f00 */
[----:B------:R0:W2:Y:S01]  /*0620*/  LDG.E R3, desc[UR12][R2.64] ;  /* 0x0000000c02037981 */ /* 0x0000a2000c1e1900 */
[----:B------:R-:W-:-:S04]  /*0630*/  UIADD3 UR4, UPT, UPT, UR4, 0x1, URZ ;  /* 0x0000000104047890 */ /* 0x000fc8000fffe0ff */
[----:B------:R-:W-:Y:S01]  /*0640*/  UISETP.NE.AND UP0, UPT, UR4, URZ, UPT ;  /* 0x000000ff0400728c */ /* 0x000fe2000bf05270 */
[----:B0-----:R-:W-:-:S04]  /*0650*/  IADD3 R2, P0, PT, R2, 0x4, RZ ;  /* 0x0000000402027810 */ /* 0x001fc80007f1e0ff */
[----:B------:R-:W-:Y:S02]  /*0660*/  IADD3.X R5, PT, PT, RZ, R5, RZ, P0, !PT ;  /* 0x00000005ff057210 */ /* 0x000fe400007fe4ff */
[----:B--2--5:R-:W-:Y:S02]  /*0670*/  FMNMX R0, R3, R0, !PT ;  /* 0x0000000003007209 */ /* 0x024fe40007800000 */
[----:B------:R-:W-:Y:S05]  /*0680*/  BRA.U UP0, `(.L_x_18) ;  /* 0xfffffffd00e07547 */ /* 0x000fea000b83ffff */
.L_x_13:
[----:B------:R-:W0:Y:S01]  /*0690*/  LDC R8, c[0x0][0x390] ;  /* 0x0000e400ff087b82 */ /* 0x000e220000000800 */
[----:B------:R-:W-:Y:S01]  /*06a0*/  HFMA2 R7, -RZ, RZ, 0, 0 ;  /* 0x00000000ff077431 */ /* 0x000fe200000001ff */
[----:B0-----:R-:W-:-:S13]  /*06b0*/  ISETP.GE.AND P3, PT, R8, 0x1, PT ;  /* 0x000000010800780c */ /* 0x001fda0003f66270 */
[----:B------:R-:W-:Y:S05]  /*06c0*/  @!P3 BRA `(.L_x_19) ;  /* 0x0000000c00bcb947 */ /* 0x000fea0003800000 */
[C---:B------:R-:W-:Y:S02]  /*06d0*/  ISETP.GE.U32.AND P1, PT, R8.reuse, 0x8, PT ;  /* 0x000000080800780c */ /* 0x040fe40003f26070 */
[----:B------:R-:W-:Y:S02]  /*06e0*/  CS2R R6, SRZ ;  /* 0x0000000000067805 */ /* 0x000fe4000001ff00 */
[----:B------:R-:W-:-:S04]  /*06f0*/  LOP3.LUT R14, R8, 0x7, RZ, 0xc0, !PT ;  /* 0x00000007080e7812 */ /* 0x000fc800078ec0ff */
[----:B------:R-:W-:-:S05]  /*0700*/  ISETP.NE.AND P0, PT, R14, RZ, PT ;  /* 0x000000ff0e00720c */ /* 0x000fca0003f05270 */
[----:B------:R-:W-:Y:S08]  /*0710*/  @!P1 BRA `(.L_x_20) ;  /* 0x0000000400dc9947 */ /* 0x000ff00003800000 */
[----:B------:R-:W0:Y:S01]  /*0720*/  LDCU.128 UR8, c[0x0][0x380] ;  /* 0x00007000ff0877ac */ /* 0x000e220008000c00 */
[----:B------:R-:W-:Y:S02]  /*0730*/  LOP3.LUT R6, R8, 0x7ffffff8, RZ, 0xc0, !PT ;  /* 0x7ffffff808067812 */ /* 0x000fe400078ec0ff */
[----:B------:R-:W-:Y:S02]  /*0740*/  MOV R7, RZ ;  /* 0x000000ff00077202 */ /* 0x000fe40000000f00 */
[----:B------:R-:W-:Y:S01]  /*0750*/  IADD3 R9, PT, PT, -R6, RZ, RZ ;  /* 0x000000ff06097210 */ /* 0x000fe20007ffe1ff */
[----:B0-----:R-:W-:Y:S02]  /*0760*/  UIADD3 UR6, UP0, UPT, UR8, 0x10, URZ ;  /* 0x0000001008067890 */ /* 0x001fe4000ff1e0ff */
[----:B------:R-:W-:Y:S02]  /*0770*/  UIADD3 UR4, UP1, UPT, UR10, 0x10, URZ ;  /* 0x000000100a047890 */ /* 0x000fe4000ff3e0ff */
[----:B------:R-:W-:-:S02]  /*0780*/  UIADD3.X UR7, UPT, UPT, URZ, UR9, URZ, UP0, !UPT ;  /* 0x00000009ff077290 */ /* 0x000fc400087fe4ff */
[----:B------:R-:W-:Y:S01]  /*0790*/  UIADD3.X UR5, UPT, UPT, URZ, UR11, URZ, UP1, !UPT ;  /* 0x0000000bff057290 */ /* 0x000fe20008ffe4ff */
[----:B------:R-:W-:Y:S02]  /*07a0*/  MOV R2, UR6 ;  /* 0x0000000600027c02 */ /* 0x000fe40008000f00 */
[----:B------:R-:W-:Y:S02]  /*07b0*/  MOV R13, UR4 ;  /* 0x00000004000d7c02 */ /* 0x000fe40008000f00 */
[----:B------:R-:W-:Y:S02]  /*07c0*/  MOV R3, UR7 ;  /* 0x0000000700037c02 */ /* 0x000fe40008000f00 */
[----:B------:R-:W-:-:S07]  /*07d0*/  MOV R16, UR5 ;  /* 0x0000000500107c02 */ /* 0x000fce0008000f00 */
.L_x_21:
[----:B--2---:R-:W2:Y:S01]  /*07e0*/  LDG.E R5, desc[UR12][R2.64+-0x10] ;  /* 0xfffff00c02057981 */ /* 0x004ea2000c1e1900 */
[----:B------:R-:W-:Y:S01]  /*07f0*/  HFMA2 R10, -RZ, RZ, 0.96630859375, -0.0022525787353515625 ;  /* 0x3bbb989dff0a7431 */ /* 0x000fe200000001ff */
[----:B------:R-:W-:Y:S01]  /*0800*/  MOV R11, 0x437c0000 ;  /* 0x437c0000000b7802 */ /* 0x000fe20000000f00 */
[----:B--2--5:R-:W-:-:S04]  /*0810*/  FADD R5, R5, -R0 ;  /* 0x8000000005057221 */ /* 0x024fc80000000000 */
[----:B------:R-:W-:-:S04]  /*0820*/  FFMA.SAT R4, R5, R10, 0.5 ;  /* 0x3f00000005047423 */ /* 0x000fc8000000200a */
[----:B------:R-:W-:-:S04]  /*0830*/  FFMA.RM R4, R4, R11, 12582913 ;  /* 0x4b40000104047423 */ /* 0x000fc8000000400b */
[----:B------:R-:W-:-:S04]  /*0840*/  FADD R12, R4, -12583039 ;  /* 0xcb40007f040c7421 */ /* 0x000fc80000000000 */
[----:B------:R-:W-:-:S04]  /*0850*/  FFMA R12, R5, 1.4426950216293334961, -R12 ;  /* 0x3fb8aa3b050c7823 */ /* 0x000fc8000000080c */
[----:B------:R-:W-:Y:S01]  /*0860*/  FFMA R5, R5, 1.925963033500011079e-08, R12 ;  /* 0x32a5706005057823 */ /* 0x000fe2000000000c */
[----:B------:R-:W-:Y:S02]  /*0870*/  SHF.L.U32 R12, R4, 0x17, RZ ;  /* 0x00000017040c7819 */ /* 0x000fe400000006ff */
[----:B------:R-:W-:-:S03]  /*0880*/  MOV R4, R13 ;  /* 0x0000000d00047202 */ /* 0x000fc60000000f00 */
[----:B------:R-:W0:Y:S02]  /*0890*/  MUFU.EX2 R5, R5 ;  /* 0x0000000500057308 */ /* 0x000e240000000800 */
[----:B0-----:R-:W-:Y:S01]  /*08a0*/  FMUL R12, R12, R5 ;  /* 0x000000050c0c7220 */ /* 0x001fe20000400000 */
[----:B------:R-:W-:-:S05]  /*08b0*/  MOV R5, R16 ;  /* 0x0000001000057202 */ /* 0x000fca0000000f00 */
[----:B------:R0:W-:Y:S04]  /*08c0*/  STG.E desc[UR12][R4.64+-0x10], R12 ;  /* 0xfffff00c04007986 */ /* 0x0001e8000c10190c */
[----:B------:R-:W2:Y:S02]  /*08d0*/  LDG.E R13, desc[UR12][R2.64+-0xc] ;  /* 0xfffff40c020d7981 */ /* 0x000ea4000c1e1900 */
[----:B--2---:R-:W-:-:S04]  /*08e0*/  FADD R13, R13, -R0 ;  /* 0x800000000d0d7221 */ /* 0x004fc80000000000 */
[----:B------:R-:W-:-:S04]  /*08f0*/  FFMA.SAT R16, R13, R10, 0.5 ;  /* 0x3f0000000d107423 */ /* 0x000fc8000000200a */
[----:B------:R-:W-:-:S04]  /*0900*/  FFMA.RM R16, R16, R11, 12582913 ;  /* 0x4b40000110107423 */ /* 0x000fc8000000400b */
[----:B------:R-:W-:-:S04]  /*0910*/  FADD R18, R16, -12583039 ;  /* 0xcb40007f10127421 */ /* 0x000fc80000000000 */
[----:B------:R-:W-:-:S04]  /*0920*/  FFMA R18, R13, 1.4426950216293334961, -R18 ;  /* 0x3fb8aa3b0d127823 */ /* 0x000fc80000000812 */
[----:B------:R-:W-:Y:S01]  /*0930*/  FFMA R18, R13, 1.925963033500011079e-08, R18 ;  /* 0x32a570600d127823 */ /* 0x000fe20000000012 */
[----:B------:R-:W-:-:S05]  /*0940*/  SHF.L.U32 R13, R16, 0x17, RZ ;  /* 0x00000017100d7819 */ /* 0x000fca00000006ff */
[----:B------:R-:W1:Y:S02]  /*0950*/  MUFU.EX2 R18, R18 ;  /* 0x0000001200127308 */ /* 0x000e640000000800 */
[----:B-1----:R-:W-:-:S05]  /*0960*/  FMUL R13, R13, R18 ;  /* 0x000000120d0d7220 */ /* 0x002fca0000400000 */
        /* <DEDUP_REMOVED lines=9> */
[----:B------:R-:W2:Y:S02]  /*0a00*/  MUFU.EX2 R20, R20 ;  /* 0x0000001400147308 */ /* 0x000ea40000000800 */
[----:B--2---:R-:W-:-:S05]  /*0a10*/  FMUL R15, R15, R20 ;  /* 0x000000140f0f7220 */ /* 0x004fca0000400000 */
[----:B------:R2:W-:Y:S04]  /*0a20*/  STG.E desc[UR12][R4.64+-0x8], R15 ;  /* 0xfffff80f04007986 */ /* 0x0005e8000c10190c */
[----:B------:R-:W3:Y:S02]  /*0a30*/  LDG.E R17, desc[UR12][R2.64+-0x4] ;  /* 0xfffffc0c02117981 */ /* 0x000ee4000c1e1900 */
[----:B---3--:R-:W-:-:S04]  /*0a40*/  FADD R17, R17, -R0 ;  /* 0x8000000011117221 */ /* 0x008fc80000000000 */
[----:B------:R-:W-:-:S04]  /*0a50*/  FFMA.SAT R16, R17, R10, 0.5 ;  /* 0x3f00000011107423 */ /* 0x000fc8000000200a */
[----:B------:R-:W-:-:S04]  /*0a60*/  FFMA.RM R16, R16, R11, 12582913 ;  /* 0x4b40000110107423 */ /* 0x000fc8000000400b */
[----:B------:R-:W-:-:S04]  /*0a70*/  FADD R18, R16, -12583039 ;  /* 0xcb40007f10127421 */ /* 0x000fc80000000000 */
[----:B------:R-:W-:-:S04]  /*0a80*/  FFMA R18, R17, 1.4426950216293334961, -R18 ;  /* 0x3fb8aa3b11127823 */ /* 0x000fc80000000812 */
[----:B------:R-:W-:Y:S01]  /*0a90*/  FFMA R18, R17, 1.925963033500011079e-08, R18 ;  /* 0x32a5706011127823 */ /* 0x000fe20000000012 */
[----:B------:R-:W-:-:S05]  /*0aa0*/  SHF.L.U32 R17, R16, 0x17, RZ ;  /* 0x0000001710117819 */ /* 0x000fca00000006ff */
[----:B------:R-:W3:Y:S02]  /*0ab0*/  MUFU.EX2 R18, R18 ;  /* 0x0000001200127308 */ /* 0x000ee40000000800 */
[----:B---3--:R-:W-:-:S05]  /*0ac0*/  FMUL R17, R17, R18 ;  /* 0x0000001211117220 */ /* 0x008fca0000400000 */
        /* <DEDUP_REMOVED lines=34> */
[----:B------:R3:W4:Y:S01]  /*0cf0*/  LDG.E R25, desc[UR12][R2.64+0xc] ;  /* 0x00000c0c02197981 */ /* 0x000722000c1e1900 */
[----:B0-----:R-:W-:Y:S01]  /*0d00*/  FADD R12, R12, R7 ;  /* 0x000000070c0c7221 */ /* 0x001fe20000000000 */
[----:B------:R-:W-:-:S03]  /*0d10*/  IADD3 R9, PT, PT, R9, 0x8, RZ ;  /* 0x0000000809097810 */ /* 0x000fc60007ffe0ff */
[----:B------:R-:W-:Y:S01]  /*0d20*/  FADD R12, R12, R13 ;  /* 0x0000000d0c0c7221 */ /* 0x000fe20000000000 */
[----:B------:R-:W-:Y:S02]  /*0d30*/  ISETP.NE.AND P1, PT, R9, RZ, PT ;  /* 0x000000ff0900720c */ /* 0x000fe40003f25270 */
[----:B-1----:R-:W-:Y:S01]  /*0d40*/  IADD3 R13, P4, PT, R4, 0x20, RZ ;  /* 0x00000020040d7810 */ /* 0x002fe20007f9e0ff */
[----:B------:R-:W-:Y:S01]  /*0d50*/  FADD R12, R12, R15 ;  /* 0x0000000f0c0c7221 */ /* 0x000fe20000000000 */
[----:B---3--:R-:W-:-:S03]  /*0d60*/  IADD3 R2, P2, PT, R2, 0x20, RZ ;  /* 0x0000002002027810 */ /* 0x008fc60007f5e0ff */
[----:B------:R-:W-:Y:S01]  /*0d70*/  FADD R12, R12, R17 ;  /* 0x000000110c0c7221 */ /* 0x000fe20000000000 */
[----:B------:R-:W-:-:S03]  /*0d80*/  IADD3.X R3, PT, PT, RZ, R3, RZ, P2, !PT ;  /* 0x00000003ff037210 */ /* 0x000fc600017fe4ff */
[----:B------:R-:W-:-:S04]  /*0d90*/  FADD R12, R12, R19 ;  /* 0x000000130c0c7221 */ /* 0x000fc80000000000 */
[----:B------:R-:W-:-:S04]  /*0da0*/  FADD R12, R12, R21 ;  /* 0x000000150c0c7221 */ /* 0x000fc80000000000 */
[----:B------:R-:W-:Y:S01]  /*0db0*/  FADD R12, R12, R23 ;  /* 0x000000170c0c7221 */ /* 0x000fe20000000000 */
[----:B----4-:R-:W-:-:S04]  /*0dc0*/  FADD R25, R25, -R0 ;  /* 0x8000000019197221 */ /* 0x010fc80000000000 */
[----:B------:R-:W-:-:S04]  /*0dd0*/  FFMA.SAT R10, R25, R10, 0.5 ;  /* 0x3f000000190a7423 */ /* 0x000fc8000000200a */
[----:B------:R-:W-:-:S04]  /*0de0*/  FFMA.RM R10, R10, R11, 12582913 ;  /* 0x4b4000010a0a7423 */ /* 0x000fc8000000400b */
[C---:B------:R-:W-:Y:S01]  /*0df0*/  FADD R16, R10.reuse, -12583039 ;  /* 0xcb40007f0a107421 */ /* 0x040fe20000000000 */
[----:B------:R-:W-:-:S03]  /*0e00*/  SHF.L.U32 R10, R10, 0x17, RZ ;  /* 0x000000170a0a7819 */ /* 0x000fc600000006ff */
[----:B------:R-:W-:-:S04]  /*0e10*/  FFMA R16, R25, 1.4426950216293334961, -R16 ;  /* 0x3fb8aa3b19107823 */ /* 0x000fc80000000810 */
[----:B------:R-:W-:-:S04]  /*0e20*/  FFMA R16, R25, 1.925963033500011079e-08, R16 ;  /* 0x32a5706019107823 */ /* 0x000fc80000000010 */
[----:B------:R0:W1:Y:S02]  /*0e30*/  MUFU.EX2 R11, R16 ;  /* 0x00000010000b7308 */ /* 0x0000640000000800 */
[----:B0-----:R-:W-:Y:S01]  /*0e40*/  IADD3.X R16, PT, PT, RZ, R5, RZ, P4, !PT ;  /* 0x00000005ff107210 */ /* 0x001fe200027fe4ff */
[----:B-1----:R-:W-:-:S04]  /*0e50*/  FMUL R11, R10, R11 ;  /* 0x0000000b0a0b7220 */ /* 0x002fc80000400000 */
[----:B------:R-:W-:Y:S01]  /*0e60*/  FADD R7, R12, R11 ;  /* 0x0000000b0c077221 */ /* 0x000fe20000000000 */
[----:B------:R2:W-:Y:S01]  /*0e70*/  STG.E desc[UR12][R4.64+0xc], R11 ;  /* 0x00000c0b04007986 */ /* 0x0005e2000c10190c */
[----:B------:R-:W-:Y:S05]  /*0e80*/  @P1 BRA `(.L_x_21) ;  /* 0xfffffff800541947 */ /* 0x000fea000383ffff */
.L_x_20:
[----:B------:R-:W-:Y:S05]  /*0e90*/  @!P0 BRA `(.L_x_19) ;  /* 0x0000000400c88947 */ /* 0x000fea0003800000 */
[----:B------:R-:W-:Y:S02]  /*0ea0*/  ISETP.GE.U32.AND P0, PT, R14, 0x4, PT ;  /* 0x000000040e00780c */ /* 0x000fe40003f06070 */
[----:B------:R-:W-:-:S04]  /*0eb0*/  LOP3.LUT R16, R8, 0x3, RZ, 0xc0, !PT ;  /* 0x0000000308107812 */ /* 0x000fc800078ec0ff */
[----:B------:R-:W-:-:S07]  /*0ec0*/  ISETP.NE.AND P1, PT, R16, RZ, PT ;  /* 0x000000ff1000720c */ /* 0x000fce0003f25270 */
[----:B------:R-:W-:Y:S06]  /*0ed0*/  @!P0 BRA `(.L_x_22) ;  /* 0x0000000000dc8947 */ /* 0x000fec0003800000 */
[----:B------:R-:W0:Y:S02]  /*0ee0*/  LDC.64 R2, c[0x0][0x380] ;  /* 0x0000e000ff027b82 */ /* 0x000e240000000a00 */
[----:B0-----:R-:W-:-:S05]  /*0ef0*/  IMAD.WIDE.U32 R2, R6, 0x4, R2 ;  /* 0x0000000406027825 */ /* 0x001fca00078e0002 */
[----:B--2---:R-:W2:Y:S01]  /*0f00*/  LDG.E R5, desc[UR12][R2.64] ;  /* 0x0000000c02057981 */ /* 0x004ea2000c1e1900 */
[----:B------:R-:W-:Y:S01]  /*0f10*/  HFMA2 R9, -RZ, RZ, 0.96630859375, -0.0022525787353515625 ;  /* 0x3bbb989dff097431 */ /* 0x000fe200000001ff */
[----:B------:R-:W-:Y:S01]  /*0f20*/  MOV R10, 0x437c0000 ;  /* 0x437c0000000a7802 */ /* 0x000fe20000000f00 */
[----:B--2--5:R-:W-:-:S04]  /*0f30*/  FADD R12, R5, -R0 ;  /* 0x80000000050c7221 */ /* 0x024fc80000000000 */
[----:B------:R-:W-:-:S04]  /*0f40*/  FFMA.SAT R5, R12, R9, 0.5 ;  /* 0x3f0000000c057423 */ /* 0x000fc80000002009 */
[----:B------:R-:W-:Y:S02]  /*0f50*/  FFMA.RM R11, R5, R10, 12582913 ;  /* 0x4b400001050b7423 */ /* 0x000fe4000000400a */
[----:B------:R-:W0:Y:S02]  /*0f60*/  LDC.64 R4, c[0x0][0x388] ;  /* 0x0000e200ff047b82 */ /* 0x000e240000000a00 */
[C---:B------:R-:W-:Y:S01]  /*0f70*/  FADD R13, R11.reuse, -12583039 ;  /* 0xcb40007f0b0d7421 */ /* 0x040fe20000000000 */
[----:B------:R-:W-:-:S03]  /*0f80*/  SHF.L.U32 R11, R11, 0x17, RZ ;  /* 0x000000170b0b7819 */ /* 0x000fc600000006ff */
[----:B------:R-:W-:-:S04]  /*0f90*/  FFMA R13, R12, 1.4426950216293334961, -R13 ;  /* 0x3fb8aa3b0c0d7823 */ /* 0x000fc8000000080d */
[----:B------:R-:W-:-:S04]  /*0fa0*/  FFMA R13, R12, 1.925963033500011079e-08, R13 ;  /* 0x32a570600c0d7823 */ /* 0x000fc8000000000d */
[----:B------:R-:W1:Y:S01]  /*0fb0*/  MUFU.EX2 R12, R13 ;  /* 0x0000000d000c7308 */ /* 0x000e620000000800 */
[----:B0-----:R-:W-:-:S04]  /*0fc0*/  IMAD.WIDE.U32 R4, R6, 0x4, R4 ;  /* 0x0000000406047825 */ /* 0x001fc800078e0004 */
[----:B-1----:R-:W-:-:S05]  /*0fd0*/  FMUL R11, R11, R12 ;  /* 0x0000000c0b0b7220 */ /* 0x002fca0000400000 */
[----:B------:R0:W-:Y:S04]  /*0fe0*/  STG.E desc[UR12][R4.64], R11 ;  /* 0x0000000b04007986 */ /* 0x0001e8000c10190c */
[----:B------:R-:W2:Y:S02]  /*0ff0*/  LDG.E R15, desc[UR12][R2.64+0x4] ;  /* 0x0000040c020f7981 */ /* 0x000ea4000c1e1900 */
[----:B--2---:R-:W-:-:S04]  /*1000*/  FADD R12, R15, -R0 ;  /* 0x800000000f0c7221 */ /* 0x004fc80000000000 */
[----:B------:R-:W-:-:S04]  /*1010*/  FFMA.SAT R15, R12, R9, 0.5 ;  /* 0x3f0000000c0f7423 */ /* 0x000fc80000002009 */
[----:B------:R-:W-:-:S04]  /*1020*/  FFMA.RM R15, R15, R10, 12582913 ;  /* 0x4b4000010f0f7423 */ /* 0x000fc8000000400a */
[C---:B------:R-:W-:Y:S01]  /*1030*/  FADD R17, R15.reuse, -12583039 ;  /* 0xcb40007f0f117421 */ /* 0x040fe20000000000 */
[----:B------:R-:W-:-:S03]  /*1040*/  SHF.L.U32 R13, R15, 0x17, RZ ;  /* 0x000000170f0d7819 */ /* 0x000fc600000006ff */
[----:B------:R-:W-:-:S04]  /*1050*/  FFMA R17, R12, 1.4426950216293334961, -R17 ;  /* 0x3fb8aa3b0c117823 */ /* 0x000fc80000000811 */
[----:B------:R-:W-:-:S04]  /*1060*/  FFMA R17, R12, 1.925963033500011079e-08, R17 ;  /* 0x32a570600c117823 */ /* 0x000fc80000000011 */
[----:B------:R-:W1:Y:S02]  /*1070*/  MUFU.EX2 R12, R17 ;  /* 0x00000011000c7308 */ /* 0x000e640000000800 */
        /* <DEDUP_REMOVED lines=13> */
[----:B------:R1:W2:Y:S01]  /*1150*/  LDG.E R3, desc[UR12][R2.64+0xc] ;  /* 0x00000c0c02037981 */ /* 0x0002a2000c1e1900 */
[----:B------:R-:W-:Y:S01]  /*1160*/  IADD3 R6, PT, PT, R6, 0x4, RZ ;  /* 0x0000000406067810 */ /* 0x000fe20007ffe0ff */
[----:B-1----:R-:W-:-:S04]  /*1170*/  FADD R2, R7, R11 ;  /* 0x0000000b07027221 */ /* 0x002fc80000000000 */
[----:B------:R-:W-:-:S04]  /*1180*/  FADD R2, R2, R13 ;  /* 0x0000000d02027221 */ /* 0x000fc80000000000 */
[----:B------:R-:W-:Y:S01]  /*1190*/  FADD R2, R2, R15 ;  /* 0x0000000f02027221 */ /* 0x000fe20000000000 */
        /* <DEDUP_REMOVED lines=8> */
[----:B-1----:R-:W-:-:S04]  /*1220*/  FMUL R9, R9, R10 ;  /* 0x0000000a09097220 */ /* 0x002fc80000400000 */
[----:B------:R-:W-:Y:S01]  /*1230*/  FADD R7, R2, R9 ;  /* 0x0000000902077221 */ /* 0x000fe20000000000 */
[----:B------:R0:W-:Y:S06]  /*1240*/  STG.E desc[UR12][R4.64+0xc], R9 ;  /* 0x00000c0904007986 */ /* 0x0001ec000c10190c */
.L_x_22:
[----:B------:R-:W-:Y:S05]  /*1250*/  @!P1 BRA `(.L_x_19) ;  /* 0x0000000000d89947 */ /* 0x000fea0003800000 */
[----:B------:R-:W-:Y:S02]  /*1260*/  ISETP.NE.AND P0, PT, R16, 0x1, PT ;  /* 0x000000011000780c */ /* 0x000fe40003f05270 */
[----:B------:R-:W-:-:S04]  /*1270*/  LOP3.LUT R8, R8, 0x1, RZ, 0xc0, !PT ;  /* 0x0000000108087812 */ /* 0x000fc800078ec0ff */
[----:B------:R-:W-:-:S07]  /*1280*/  ISETP.NE.U32.AND P1, PT, R8, 0x1, PT ;  /* 0x000000010800780c */ /* 0x000fce0003f25070 */
[----:B------:R-:W-:Y:S06]  /*1290*/  @!P0 BRA `(.L_x_23) ;  /* 0x00000000007c8947 */ /* 0x000fec0003800000 */
[----:B------:R-:W1:Y:S02]  /*12a0*/  LDC.64 R2, c[0x0][0x380] ;  /* 0x0000e000ff027b82 */ /* 0x000e640000000a00 */
[----:B-1----:R-:W-:-:S05]  /*12b0*/  IMAD.WIDE.U32 R2, R6, 0x4, R2 ;  /* 0x0000000406027825 */ /* 0x002fca00078e0002 */
[----:B0-2---:R-:W2:Y:S01]  /*12c0*/  LDG.E R5, desc[UR12][R2.64] ;  /* 0x0000000c02057981 */ /* 0x005ea2000c1e1900 */
        /* <DEDUP_REMOVED lines=14> */
[----:B------:R-:W2:Y:S01]  /*13b0*/  LDG.E R3, desc[UR12][R2.64+0x4] ;  /* 0x0000040c02037981 */ /* 0x000ea2000c1e1900 */
[----:B------:R-:W-:Y:S01]  /*13c0*/  FADD R7, R7, R8 ;  /* 0x0000000807077221 */ /* 0x000fe20000000000 */
[----:B------:R-:W-:Y:S01]  /*13d0*/  IADD3 R6, PT, PT, R6, 0x2, RZ ;  /* 0x0000000206067810 */ /* 0x000fe20007ffe0ff */
[----:B--2---:R-:W-:-:S04]  /*13e0*/  FADD R9, R3, -R0 ;  /* 0x8000000003097221 */ /* 0x004fc80000000000 */
[----:B------:R-:W-:-:S04]  /*13f0*/  FFMA.SAT R10, R9, R10, 0.5 ;  /* 0x3f000000090a7423 */ /* 0x000fc8000000200a */
[----:B------:R-:W-:-:S04]  /*1400*/  FFMA.RM R10, R10, R13, 12582913 ;  /* 0x4b4000010a0a7423 */ /* 0x000fc8000000400d */
[C---:B------:R-:W-:Y:S01]  /*1410*/  FADD R12, R10.reuse, -12583039 ;  /* 0xcb40007f0a0c7421 */ /* 0x040fe20000000000 */
[----:B------:R-:W-:-:S03]  /*1420*/  SHF.L.U32 R10, R10, 0x17, RZ ;  /* 0x000000170a0a7819 */ /* 0x000fc600000006ff */
[----:B------:R-:W-:-:S04]  /*1430*/  FFMA R12, R9, 1.4426950216293334961, -R12 ;  /* 0x3fb8aa3b090c7823 */ /* 0x000fc8000000080c */
[----:B------:R-:W-:-:S04]  /*1440*/  FFMA R12, R9, 1.925963033500011079e-08, R12 ;  /* 0x32a57060090c7823 */ /* 0x000fc8000000000c */
[----:B------:R-:W0:Y:S02]  /*1450*/  MUFU.EX2 R9, R12 ;  /* 0x0000000c00097308 */ /* 0x000e240000000800 */
[----:B0-----:R-:W-:-:S04]  /*1460*/  FMUL R9, R10, R9 ;  /* 0x000000090a097220 */ /* 0x001fc80000400000 */
[----:B------:R-:W-:Y:S01]  /*1470*/  FADD R7, R7, R9 ;  /* 0x0000000907077221 */ /* 0x000fe20000000000 */
[----:B------:R1:W-:Y:S06]  /*1480*/  STG.E desc[UR12][R4.64+0x4], R9 ;  /* 0x0000040904007986 */ /* 0x0003ec000c10190c */
.L_x_23:
[----:B------:R-:W-:Y:S05]  /*1490*/  @P1 BRA `(.L_x_19) ;  /* 0x0000000000481947 */ /* 0x000fea0003800000 */
[----:B------:R-:W3:Y:S02]  /*14a0*/  LDC.64 R2, c[0x0][0x380] ;  /* 0x0000e000ff027b82 */ /* 0x000ee40000000a00 */
[----:B---3--:R-:W-:-:S06]  /*14b0*/  IMAD.WIDE.U32 R2, R6, 0x4, R2 ;  /* 0x0000000406027825 */ /* 0x008fcc00078e0002 */
[----:B------:R-:W3:Y:S01]  /*14c0*/  LDG.E R3, desc[UR12][R2.64] ;  /* 0x0000000c02037981 */ /* 0x000ee2000c1e1900 */
[----:B012---:R-:W-:Y:S01]  /*14d0*/  HFMA2 R5, -RZ, RZ, 0.96630859375, -0.0022525787353515625 ;  /* 0x3bbb989dff057431 */ /* 0x007fe200000001ff */
[----:B------:R-:W-:Y:S01]  /*14e0*/  MOV R9, 0x437c0000 ;  /* 0x437c000000097802 */ /* 0x000fe20000000f00 */
[----:B---3-5:R-:W-:-:S04]  /*14f0*/  FADD R0, R3, -R0 ;  /* 0x8000000003007221 */ /* 0x028fc80000000000 */
[----:B------:R-:W-:-:S04]  /*1500*/  FFMA.SAT R4, R0, R5, 0.5 ;  /* 0x3f00000000047423 */ /* 0x000fc80000002005 */
[----:B------:R-:W-:Y:S02]  /*1510*/  FFMA.RM R8, R4, R9, 12582913 ;  /* 0x4b40000104087423 */ /* 0x000fe40000004009 */
[----:B------:R-:W0:Y:S02]  /*1520*/  LDC.64 R4, c[0x0][0x388] ;  /* 0x0000e200ff047b82 */ /* 0x000e240000000a00 */
[C---:B------:R-:W-:Y:S01]  /*1530*/  FADD R9, R8.reuse, -12583039 ;  /* 0xcb40007f08097421 */ /* 0x040fe20000000000 */
[----:B------:R-:W-:-:S03]  /*1540*/  SHF.L.U32 R8, R8, 0x17, RZ ;  /* 0x0000001708087819 */ /* 0x000fc600000006ff */
[----:B------:R-:W-:-:S04]  /*1550*/  FFMA R9, R0, 1.4426950216293334961, -R9 ;  /* 0x3fb8aa3b00097823 */ /* 0x000fc80000000809 */
[----:B------:R-:W-:-:S06]  /*1560*/  FFMA R9, R0, 1.925963033500011079e-08, R9 ;  /* 0x32a5706000097823 */ /* 0x000fcc0000000009 */
[----:B------:R-:W1:Y:S01]  /*1570*/  MUFU.EX2 R9, R9 ;  /* 0x0000000900097308 */ /* 0x000e620000000800 */
[----:B0-----:R-:W-:-:S04]  /*1580*/  IMAD.WIDE.U32 R2, R6, 0x4, R4 ;  /* 0x0000000406027825 */ /* 0x001fc800078e0004 */
[----:B-1----:R-:W-:-:S04]  /*1590*/  FMUL R8, R8, R9 ;  /* 0x0000000908087220 */ /* 0x002fc80000400000 */
[----:B------:R-:W-:Y:S01]  /*15a0*/  FADD R7, R7, R8 ;  /* 0x0000000807077221 */ /* 0x000fe20000000000 */
[----:B------:R3:W-:Y:S06]  /*15b0*/  STG.E desc[UR12][R2.64], R8 ;  /* 0x0000000802007986 */ /* 0x0007ec000c10190c */
.L_x_19:
[----:B-----5:R-:W-:-:S04]  /*15c0*/  IADD3 R0, PT, PT, R7, 0x1800000, RZ ;  /* 0x0180000007007810 */ /* 0x020fc80007ffe0ff */
[----:B------:R-:W-:-:S04]  /*15d0*/  LOP3.LUT R0, R0, 0x7f800000, RZ, 0xc0, !PT ;  /* 0x7f80000000007812 */ /* 0x000fc800078ec0ff */
[----:B------:R-:W-:-:S13]  /*15e0*/  ISETP.GT.U32.AND P0, PT, R0, 0x1ffffff, PT ;  /* 0x01ffffff0000780c */ /* 0x000fda0003f04070 */
[----:B------:R-:W-:Y:S05]  /*15f0*/  @P0 BRA `(.L_x_24) ;  /* 0x0000000000100947 */ /* 0x000fea0003800000 */
[----:B------:R-:W-:Y:S02]  /*1600*/  MOV R0, R7 ;  /* 0x0000000700007202 */ /* 0x000fe40000000f00 */
[----:B---3--:R-:W-:-:S07]  /*1610*/  MOV R2, 0x1630 ;  /* 0x0000163000027802 */ /* 0x008fce0000000f00 */
[----:B012---:R-:W-:Y:S05]  /*1620*/  CALL.REL.NOINC `($__internal_0_$__cuda_sm20_rcp_rn_f32_slowpath) ;  /* 0x0000000800387944 */ /* 0x007fea0003c00000 */
[----:B------:R-:W-:Y:S05]  /*1630*/  BRA `(.L_x_25) ;  /* 0x0000000000107947 */ /* 0x000fea0003800000 */
.L_x_24:
[----:B------:R-:W3:Y:S02]  /*1640*/  MUFU.RCP R0, R7 ;  /* 0x0000000700007308 */ /* 0x000ee40000001000 */
[----:B---3--:R-:W-:-:S04]  /*1650*/  FFMA R2, R0, R7, -1 ;  /* 0xbf80000000027423 */ /* 0x008fc80000000007 */
[----:B------:R-:W-:-:S04]  /*1660*/  FADD.FTZ R3, -R2, -RZ ;  /* 0x800000ff02037221 */ /* 0x000fc80000010100 */
[----:B------:R-:W-:-:S07]  /*1670*/  FFMA R0, R0, R3, R0 ;  /* 0x0000000300007223 */ /* 0x000fce0000000000 */
.L_x_25:
[----:B------:R-:W-:Y:S05]  /*1680*/  @!P3 EXIT ;  /* 0x000000000000b94d */ /* 0x000fea0003800000 */
[----:B------:R-:W3:Y:S01]  /*1690*/  LDCU UR6, c[0x0][0x390] ;  /* 0x00007200ff0677ac */ /* 0x000ee20008000800 */
[----:B012---:R-:W-:Y:S01]  /*16a0*/  HFMA2 R4, -RZ, RZ, 0, 0 ;  /* 0x00000000ff047431 */ /* 0x007fe200000001ff */
[----:B---3--:R-:W-:Y:S02]  /*16b0*/  UISETP.GE.U32.AND UP0, UPT, UR6, 0x10, UPT ;  /* 0x000000100600788c */ /* 0x008fe4000bf06070 */
[----:B------:R-:W-:-:S06]  /*16c0*/  ULOP3.LUT UR7, UR6, 0xf, URZ, 0xc0, !UPT ;  /* 0x0000000f06077892 */ /* 0x000fcc000f8ec0ff */
[----:B------:R-:W-:Y:S01]  /*16d0*/  ISETP.NE.AND P0, PT, RZ, UR7, PT ;  /* 0x00000007ff007c0c */ /* 0x000fe2000bf05270 */
[----:B------:R-:W-:-:S12]  /*16e0*/  BRA.U !UP0, `(.L_x_26) ;  /* 0x0000000108fc7547 */ /* 0x000fd8000b800000 */
[----:B------:R-:W0:Y:S01]  /*16f0*/  LDCU.64 UR4, c[0x0][0x388] ;  /* 0x00007100ff0477ac */ /* 0x000e220008000a00 */
[----:B------:R-:W-:-:S04]  /*1700*/  ULOP3.LUT UR8, UR6, 0x7ffffff0, URZ, 0xc0, !UPT ;  /* 0x7ffffff006087892 */ /* 0x000fc8000f8ec0ff */
[----:B------:R-:W-:Y:S02]  /*1710*/  UIADD3 UR9, UPT, UPT, -UR8, URZ, URZ ;  /* 0x000000ff08097290 */ /* 0x000fe4000fffe1ff */
[----:B------:R-:W-:Y:S01]  /*1720*/  MOV R4, UR8 ;  /* 0x0000000800047c02 */ /* 0x000fe20008000f00 */
[----:B0-----:R-:W-:-:S04]  /*1730*/  UIADD3 UR4, UP0, UPT, UR4, 0x20, URZ ;  /* 0x0000002004047890 */ /* 0x001fc8000ff1e0ff */
[----:B------:R-:W-:Y:S02]  /*1740*/  UIADD3.X UR5, UPT, UPT, URZ, UR5, URZ, UP0, !UPT ;  /* 0x00000005ff057290 */ /* 0x000fe400087fe4ff */
[----:B------:R-:W-:-:S04]  /*1750*/  MOV R6, UR4 ;  /* 0x0000000400067c02 */ /* 0x000fc80008000f00 */
[----:B------:R-:W-:-:S07]  /*1760*/  MOV R15, UR5 ;  /* 0x00000005000f7c02 */ /* 0x000fce0008000f00 */
.L_x_27:
[----:B------:R-:W-:Y:S02]  /*1770*/  MOV R2, R6 ;  /* 0x0000000600027202 */ /* 0x000fe40000000f00 */
[----:B------:R-:W-:-:S05]  /*1780*/  MOV R3, R15 ;  /* 0x0000000f00037202 */ /* 0x000fca0000000f00 */
[----:B------:R-:W2:Y:S04]  /*1790*/  LDG.E R17, desc[UR12][R2.64+-0x20] ;  /* 0xffffe00c02117981 */ /* 0x000ea8000c1e1900 */
[----:B------:R-:W3:Y:S04]  /*17a0*/  LDG.E R19, desc[UR12][R2.64+-0x1c] ;  /* 0xffffe40c02137981 */ /* 0x000ee8000c1e1900 */
[----:B------:R-:W4:Y:S04]  /*17b0*/  LDG.E R21, desc[UR12][R2.64+-0x18] ;  /* 0xffffe80c02157981 */ /* 0x000f28000c1e1900 */
[----:B------:R-:W5:Y:S04]  /*17c0*/  LDG.E R23, desc[UR12][R2.64+-0x14] ;  /* 0xffffec0c02177981 */ /* 0x000f68000c1e1900 */
        /* <DEDUP_REMOVED lines=11> */
[----:B------:R-:W5:Y:S01]  /*1880*/  LDG.E R15, desc[UR12][R2.64+0x8] ;  /* 0x0000080c020f7981 */ /* 0x000f62000c1e1900 */
[----:B------:R-:W-:-:S04]  /*1890*/  UIADD3 UR9, UPT, UPT, UR9, 0x10, URZ ;  /* 0x0000001009097890 */ /* 0x000fc8000fffe0ff */
[----:B------:R-:W-:Y:S01]  /*18a0*/  UISETP.NE.AND UP0, UPT, UR9, URZ, UPT ;  /* 0x000000ff0900728c */ /* 0x000fe2000bf05270 */
[-C--:B--2---:R-:W-:Y:S01]  /*18b0*/  FMUL R17, R17, R0.reuse ;  /* 0x0000000011117220 */ /* 0x084fe20000400000 */
[----:B---3--:R-:W-:-:S04]  /*18c0*/  FMUL R19, R19, R0 ;  /* 0x0000000013137220 */ /* 0x008fc80000400000 */
[----:B------:R0:W-:Y:S01]  /*18d0*/  STG.E desc[UR12][R2.64+-0x20], R17 ;  /* 0xffffe01102007986 */ /* 0x0001e2000c10190c */
[-C--:B----4-:R-:W-:Y:S01]  /*18e0*/  FMUL R21, R21, R0.reuse ;  /* 0x0000000015157220 */ /* 0x090fe20000400000 */
[-C--:B-----5:R-:W-:Y:S01]  /*18f0*/  FMUL R23, R23, R0.reuse ;  /* 0x0000000017177220 */ /* 0x0a0fe20000400000 */
[-C--:B------:R-:W-:Y:S01]  /*1900*/  FMUL R25, R25, R0.reuse ;  /* 0x0000000019197220 */ /* 0x080fe20000400000 */
[-C--:B------:R-:W-:Y:S01]  /*1910*/  FMUL R27, R27, R0.reuse ;  /* 0x000000001b1b7220 */ /* 0x080fe20000400000 */
[-C--:B------:R-:W-:Y:S01]  /*1920*/  FMUL R29, R29, R0.reuse ;  /* 0x000000001d1d7220 */ /* 0x080fe20000400000 */
[-C--:B0-----:R-:W-:Y:S01]  /*1930*/  FMUL R17, R6, R0.reuse ;  /* 0x0000000006117220 */ /* 0x081fe20000400000 */
[-C--:B------:R-:W-:Y:S01]  /*1940*/  FMUL R8, R8, R0.reuse ;  /* 0x0000000008087220 */ /* 0x080fe20000400000 */
[-C--:B------:R-:W-:Y:S01]  /*1950*/  FMUL R10, R10, R0.reuse ;  /* 0x000000000a0a7220 */ /* 0x080fe20000400000 */
[-C--:B------:R-:W-:Y:S01]  /*1960*/  FMUL R13, R13, R0.reuse ;  /* 0x000000000d0d7220 */ /* 0x080fe20000400000 */
[-C--:B------:R-:W-:Y:S01]  /*1970*/  FMUL R5, R5, R0.reuse ;  /* 0x0000000005057220 */ /* 0x080fe20000400000 */
[-C--:B------:R-:W-:Y:S01]  /*1980*/  FMUL R11, R11, R0.reuse ;  /* 0x000000000b0b7220 */ /* 0x080fe20000400000 */
[-C--:B------:R-:W-:Y:S01]  /*1990*/  FMUL R9, R9, R0.reuse ;  /* 0x0000000009097220 */ /* 0x080fe20000400000 */
[-C--:B------:R-:W-:Y:S01]  /*19a0*/  FMUL R7, R7, R0.reuse ;  /* 0x0000000007077220 */ /* 0x080fe20000400000 */
[----:B------:R-:W-:Y:S04]  /*19b0*/  STG.E desc[UR12][R2.64+-0x1c], R19 ;  /* 0xffffe41302007986 */ /* 0x000fe8000c10190c */
        /* <DEDUP_REMOVED lines=12> */
[----:B------:R-:W-:Y:S01]  /*1a80*/  STG.E desc[UR12][R2.64+0x1c], R7 ;  /* 0x00001c0702007986 */ /* 0x000fe2000c10190c */
[----:B------:R-:W-:Y:S01]  /*1a90*/  FMUL R15, R15, R0 ;  /* 0x000000000f0f7220 */ /* 0x000fe20000400000 */
[----:B------:R-:W-:-:S04]  /*1aa0*/  IADD3 R6, P1, PT, R2, 0x40, RZ ;  /* 0x0000004002067810 */ /* 0x000fc80007f3e0ff */
[----:B------:R0:W-:Y:S02]  /*1ab0*/  STG.E desc[UR12][R2.64+0x8], R15 ;  /* 0x0000080f02007986 */ /* 0x0001e4000c10190c */
[----:B0-----:R-:W-:Y:S01]  /*1ac0*/  IADD3.X R15, PT, PT, RZ, R3, RZ, P1, !PT ;  /* 0x00000003ff0f7210 */ /* 0x001fe20000ffe4ff */
[----:B------:R-:W-:Y:S06]  /*1ad0*/  BRA.U UP0, `(.L_x_27) ;  /* 0xfffffffd00247547 */ /* 0x000fec000b83ffff */
.L_x_26:
[----:B------:R-:W-:Y:S05]  /*1ae0*/  @!P0 EXIT ;  /* 0x000000000000894d */ /* 0x000fea0003800000 */
[----:B------:R-:W-:Y:S02]  /*1af0*/  UISETP.GE.U32.AND UP0, UPT, UR7, 0x8, UPT ;  /* 0x000000080700788c */ /* 0x000fe4000bf06070 */
[----:B------:R-:W-:-:S06]  /*1b00*/  ULOP3.LUT UR5, UR6, 0x7, URZ, 0xc0, !UPT ;  /* 0x0000000706057892 */ /* 0x000fcc000f8ec0ff */
[----:B------:R-:W-:Y:S01]  /*1b10*/  ISETP.NE.AND P0, PT, RZ, UR5, PT ;  /* 0x00000005ff007c0c */ /* 0x000fe2000bf05270 */
[----:B------:R-:W-:-:S12]  /*1b20*/  BRA.U !UP0, `(.L_x_28) ;  /* 0x00000001086c7547 */ /* 0x000fd8000b800000 */
[----:B------:R-:W0:Y:S02]  /*1b30*/  LDC.64 R2, c[0x0][0x388] ;  /* 0x0000e200ff027b82 */ /* 0x000e240000000a00 */
[----:B0-----:R-:W-:-:S05]  /*1b40*/  IMAD.WIDE.U32 R2, R4, 0x4, R2 ;  /* 0x0000000404027825 */ /* 0x001fca00078e0002 */
[----:B------:R-:W2:Y:S04]  /*1b50*/  LDG.E R5, desc[UR12][R2.64] ;  /* 0x0000000c02057981 */ /* 0x000ea8000c1e1900 */
[----:B------:R-:W3:Y:S04]  /*1b60*/  LDG.E R7, desc[UR12][R2.64+0x4] ;  /* 0x0000040c02077981 */ /* 0x000ee8000c1e1900 */
[----:B------:R-:W4:Y:S04]  /*1b70*/  LDG.E R9, desc[UR12][R2.64+0x8] ;  /* 0x0000080c02097981 */ /* 0x000f28000c1e1900 */
[----:B------:R-:W5:Y:S04]  /*1b80*/  LDG.E R11, desc[UR12][R2.64+0xc] ;  /* 0x00000c0c020b7981 */ /* 0x000f68000c1e1900 */
[----:B------:R-:W5:Y:S04]  /*1b90*/  LDG.E R13, desc[UR12][R2.64+0x10] ;  /* 0x0000100c020d7981 */ /* 0x000f68000c1e1900 */
[----:B------:R-:W5:Y:S04]  /*1ba0*/  LDG.E R15, desc[UR12][R2.64+0x14] ;  /* 0x0000140c020f7981 */ /* 0x000f68000c1e1900 */
[----:B------:R-:W5:Y:S04]  /*1bb0*/  LDG.E R17, desc[UR12][R2.64+0x18] ;  /* 0x0000180c02117981 */ /* 0x000f68000c1e1900 */
[----:B------:R-:W5:Y:S01]  /*1bc0*/  LDG.E R19, desc[UR12][R2.64+0x1c] ;  /* 0x00001c0c02137981 */ /* 0x000f62000c1e1900 */
[----:B------:R-:W-:Y:S01]  /*1bd0*/  IADD3 R4, PT, PT, R4, 0x8, RZ ;  /* 0x0000000804047810 */ /* 0x000fe20007ffe0ff */
[-C--:B--2---:R-:W-:Y:S01]  /*1be0*/  FMUL R5, R5, R0.reuse ;  /* 0x0000000005057220 */ /* 0x084fe20000400000 */
[----:B---3--:R-:W-:-:S04]  /*1bf0*/  FMUL R7, R7, R0 ;  /* 0x0000000007077220 */ /* 0x008fc80000400000 */
[----:B------:R0:W-:Y:S01]  /*1c00*/  STG.E desc[UR12][R2.64], R5 ;  /* 0x0000000502007986 */ /* 0x0001e2000c10190c */
[----:B----4-:R-:W-:-:S03]  /*1c10*/  FMUL R9, R9, R0 ;  /* 0x0000000009097220 */ /* 0x010fc60000400000 */
[----:B------:R0:W-:Y:S01]  /*1c20*/  STG.E desc[UR12][R2.64+0x4], R7 ;  /* 0x0000040702007986 */ /* 0x0001e2000c10190c */
[----:B-----5:R-:W-:-:S03]  /*1c30*/  FMUL R11, R11, R0 ;  /* 0x000000000b0b7220 */ /* 0x020fc60000400000 */
[----:B------:R0:W-:Y:S01]  /*1c40*/  STG.E desc[UR12][R2.64+0x8], R9 ;  /* 0x0000080902007986 */ /* 0x0001e2000c10190c */
[----:B------:R-:W-:-:S03]  /*1c50*/  FMUL R13, R13, R0 ;  /* 0x000000000d0d7220 */ /* 0x000fc60000400000 */
[----:B------:R0:W-:Y:S01]  /*1c60*/  STG.E desc[UR12][R2.64+0xc], R11 ;  /* 0x00000c0b02007986 */ /* 0x0001e2000c10190c */
[----:B------:R-:W-:-:S03]  /*1c70*/  FMUL R15, R15, R0 ;  /* 0x000000000f0f7220 */ /* 0x000fc60000400000 */
[----:B------:R0:W-:Y:S01]  /*1c80*/  STG.E desc[UR12][R2.64+0x10], R13 ;  /* 0x0000100d02007986 */ /* 0x0001e2000c10190c */
[----:B------:R-:W-:-:S03]  /*1c90*/  FMUL R17, R17, R0 ;  /* 0x0000000011117220 */ /* 0x000fc60000400000 */
[----:B------:R0:W-:Y:S01]  /*1ca0*/  STG.E desc[UR12][R2.64+0x14], R15 ;  /* 0x0000140f02007986 */ /* 0x0001e2000c10190c */
[----:B------:R-:W-:-:S03]  /*1cb0*/  FMUL R19, R19, R0 ;  /* 0x0000000013137220 */ /* 0x000fc60000400000 */
[----:B------:R0:W-:Y:S04]  /*1cc0*/  STG.E desc[UR12][R2.64+0x18], R17 ;  /* 0x0000181102007986 */ /* 0x0001e8000c10190c */
[----:B------:R0:W-:Y:S02]  /*1cd0*/  STG.E desc[UR12][R2.64+0x1c], R19 ;  /* 0x00001c1302007986 */ /* 0x0001e4000c10190c */
.L_x_28:
[----:B------:R-:W-:Y:S05]  /*1ce0*/  @!P0 EXIT ;  /* 0x000000000000894d */ /* 0x000fea0003800000 */
[----:B------:R-:W-:Y:S02]  /*1cf0*/  UISETP.GE.U32.AND UP0, UPT, UR5, 0x4, UPT ;  /* 0x000000040500788c */ /* 0x000fe4000bf06070 */
[----:B------:R-:W-:-:S06]  /*1d00*/  ULOP3.LUT UR4, UR6, 0x3, URZ, 0xc0, !UPT ;  /* 0x0000000306047892 */ /* 0x000fcc000f8ec0ff */
[----:B------:R-:W-:Y:S01]  /*1d10*/  ISETP.NE.AND P0, PT, RZ, UR4, PT ;  /* 0x00000004ff007c0c */ /* 0x000fe2000bf05270 */
[----:B------:R-:W-:-:S12]  /*1d20*/  BRA.U !UP0, `(.L_x_29) ;  /* 0x00000001083c7547 */ /* 0x000fd8000b800000 */
[----:B0-----:R-:W0:Y:S02]  /*1d30*/  LDC.64 R2, c[0x0][0x388] ;  /* 0x0000e200ff027b82 */ /* 0x001e240000000a00 */
[----:B0-----:R-:W-:-:S05]  /*1d40*/  IMAD.WIDE.U32 R2, R4, 0x4, R2 ;  /* 0x0000000404027825 */ /* 0x001fca00078e0002 */
[----:B------:R-:W2:Y:S04]  /*1d50*/  LDG.E R5, desc[UR12][R2.64] ;  /* 0x0000000c02057981 */ /* 0x000ea8000c1e1900 */
[----:B------:R-:W3:Y:S04]  /*1d60*/  LDG.E R7, desc[UR12][R2.64+0x4] ;  /* 0x0000040c02077981 */ /* 0x000ee8000c1e1900 */
[----:B------:R-:W4:Y:S04]  /*1d70*/  LDG.E R9, desc[UR12][R2.64+0x8] ;  /* 0x0000080c02097981 */ /* 0x000f28000c1e1900 */
        /* <DEDUP_REMOVED lines=8> */
[----:B------:R1:W-:Y:S04]  /*1e00*/  STG.E desc[UR12][R2.64+0x8], R9 ;  /* 0x0000080902007986 */ /* 0x0003e8000c10190c */
[----:B------:R1:W-:Y:S02]  /*1e10*/  STG.E desc[UR12][R2.64+0xc], R11 ;  /* 0x00000c0b02007986 */ /* 0x0003e4000c10190c */
.L_x_29:
[----:B------:R-:W-:Y:S05]  /*1e20*/  @!P0 EXIT ;  /* 0x000000000000894d */ /* 0x000fea0003800000 */
[----:B01----:R-:W0:Y:S01]  /*1e30*/  LDC.64 R2, c[0x0][0x388] ;  /* 0x0000e200ff027b82 */ /* 0x003e220000000a00 */
[----:B------:R-:W-:Y:S01]  /*1e40*/  UIADD3 UR4, UPT, UPT, -UR4, URZ, URZ ;  /* 0x000000ff04047290 */ /* 0x000fe2000fffe1ff */
[----:B0-----:R-:W-:-:S11]  /*1e50*/  IMAD.WIDE.U32 R4, R4, 0x4, R2 ;  /* 0x0000000404047825 */ /* 0x001fd600078e0002 */
.L_x_30:
[----:B------:R-:W-:Y:S02]  /*1e60*/  MOV R2, R4 ;  /* 0x0000000400027202 */ /* 0x000fe40000000f00 */
[----:B------:R-:W-:-:S05]  /*1e70*/  MOV R3, R5 ;  /* 0x0000000500037202 */ /* 0x000fca0000000f00 */
[----:B------:R-:W2:Y:S01]  /*1e80*/  LDG.E R5, desc[UR12][R2.64] ;  /* 0x0000000c02057981 */ /* 0x000ea2000c1e1900 */
[----:B------:R-:W-:Y:S01]  /*1e90*/  UIADD3 UR4, UPT, UPT, UR4, 0x1, URZ ;  /* 0x0000000104047890 */ /* 0x000fe2000fffe0ff */
[----:B------:R-:W-:-:S03]  /*1ea0*/  IADD3 R4, P0, PT, R2, 0x4, RZ ;  /* 0x0000000402047810 */ /* 0x000fc60007f1e0ff */
[----:B------:R-:W-:Y:S01]  /*1eb0*/  UISETP.NE.AND UP0, UPT, UR4, URZ, UPT ;  /* 0x000000ff0400728c */ /* 0x000fe2000bf05270 */
[----:B--2---:R-:W-:-:S05]  /*1ec0*/  FMUL R5, R5, R0 ;  /* 0x0000000005057220 */ /* 0x004fca0000400000 */
[----:B------:R0:W-:Y:S02]  /*1ed0*/  STG.E desc[UR12][R2.64], R5 ;  /* 0x0000000502007986 */ /* 0x0001e4000c10190c */
[----:B0-----:R-:W-:Y:S01]  /*1ee0*/  IADD3.X R5, PT, PT, RZ, R3, RZ, P0, !PT ;  /* 0x00000003ff057210 */ /* 0x001fe200007fe4ff */
[----:B------:R-:W-:Y:S06]  /*1ef0*/  BRA.U UP0, `(.L_x_30) ;  /* 0xfffffffd00d87547 */ /* 0x000fec000b83ffff */
[----:B------:R-:W-:Y:S05]  /*1f00*/  EXIT ;  /* 0x000000000000794d */ /* 0x000fea0003800000 */
        .weak           $__internal_0_$__cuda_sm20_rcp_rn_f32_slowpath
        .type           $__internal_0_$__cuda_sm20_rcp_rn_f32_slowpath,@function
        .size           $__internal_0_$__cuda_sm20_rcp_rn_f32_slowpath,(.L_x_54 - $__internal_0_$__cuda_sm20_rcp_rn_f32_slowpath)
$__internal_0_$__cuda_sm20_rcp_rn_f32_slowpath:
[----:B------:R-:W-:-:S04]  /*1f10*/  SHF.L.U32 R3, R0, 0x1, RZ ;  /* 0x0000000100037819 */ /* 0x000fc800000006ff */
[----:B------:R-:W-:-:S04]  /*1f20*/  SHF.R.U32.HI R8, RZ, 0x18, R3 ;  /* 0x00000018ff087819 */ /* 0x000fc80000011603 */
[----:B------:R-:W-:-:S13]  /*1f30*/  ISETP.NE.U32.AND P0, PT, R8, RZ, PT ;  /* 0x000000ff0800720c */ /* 0x000fda0003f05070 */
[----:B------:R-:W-:Y:S05]  /*1f40*/  @P0 BRA `(.L_x_31) ;  /* 0x00000000002c0947 */ /* 0x000fea0003800000 */
[----:B------:R-:W-:-:S04]  /*1f50*/  SHF.L.U32 R3, R0, 0x1, RZ ;  /* 0x0000000100037819 */ /* 0x000fc800000006ff */
[----:B------:R-:W-:-:S13]  /*1f60*/  ISETP.NE.AND P0, PT, R3, RZ, PT ;  /* 0x000000ff0300720c */ /* 0x000fda0003f05270 */
[----:B------:R2:W3:Y:S01]  /*1f70*/  @!P0 MUFU.RCP R3, R0 ;  /* 0x0000000000038308 */ /* 0x0004e20000001000 */
[----:B------:R-:W-:Y:S05]  /*1f80*/  @!P0 BRA `(.L_x_32) ;  /* 0x0000000000a48947 */ /* 0x000fea0003800000 */
[----:B------:R-:W-:-:S04]  /*1f90*/  FFMA R4, R0, 1.84467440737095516160e+19, RZ ;  /* 0x5f80000000047823 */ /* 0x000fc800000000ff */
[----:B---3--:R-:W2:Y:S02]  /*1fa0*/  MUFU.RCP R3, R4 ;  /* 0x0000000400037308 */ /* 0x008ea40000001000 */
[----:B--2---:R-:W-:-:S04]  /*1fb0*/  FFMA R0, R4, R3, -1 ;  /* 0xbf80000004007423 */ /* 0x004fc80000000003 */
[----:B------:R-:W-:-:S04]  /*1fc0*/  FADD.FTZ R0, -R0, -RZ ;  /* 0x800000ff00007221 */ /* 0x000fc80000010100 */
[----:B------:R-:W-:-:S04]  /*1fd0*/  FFMA R0, R3, R0, R3 ;  /* 0x0000000003007223 */ /* 0x000fc80000000003 */
[----:B------:R-:W-:Y:S01]  /*1fe0*/  FFMA R3, R0, 1.84467440737095516160e+19, RZ ;  /* 0x5f80000000037823 */ /* 0x000fe200000000ff */
[----:B------:R-:W-:Y:S06]  /*1ff0*/  BRA `(.L_x_32) ;  /* 0x0000000000887947 */ /* 0x000fec0003800000 */
.L_x_31:
[----:B------:R-:W-:-:S04]  /*2000*/  IADD3 R10, PT, PT, R8, -0xfd, RZ ;  /* 0xffffff03080a7810 */ /* 0x000fc80007ffe0ff */
[----:B------:R-:W-:-:S13]  /*2010*/  ISETP.GT.U32.AND P0, PT, R10, 0x1, PT ;  /* 0x000000010a00780c */ /* 0x000fda0003f04070 */
[----:B------:R-:W-:Y:S05]  /*2020*/  @P0 BRA `(.L_x_33) ;  /* 0x0000000000780947 */ /* 0x000fea0003800000 */
[----:B------:R-:W-:Y:S01]  /*2030*/  LOP3.LUT R3, R0, 0x7fffff, RZ, 0xc0, !PT ;  /* 0x007fffff00037812 */ /* 0x000fe200078ec0ff */
[----:B------:R-:W-:-:S03]  /*2040*/  HFMA2 R7, -RZ, RZ, 0, 1.78813934326171875e-07 ;  /* 0x00000003ff077431 */ /* 0x000fc600000001ff */
[----:B------:R-:W-:-:S04]  /*2050*/  LOP3.LUT R3, R3, 0x3f800000, RZ, 0xfc, !PT ;  /* 0x3f80000003037812 */ /* 0x000fc800078efcff */
[----:B------:R-:W0:Y:S01]  /*2060*/  MUFU.RCP R4, R3 ;  /* 0x0000000300047308 */ /* 0x000e220000001000 */
[----:B------:R-:W-:Y:S01]  /*2070*/  SHF.L.U32 R7, R7, R10, RZ ;  /* 0x0000000a07077219 */ /* 0x000fe200000006ff */
[----:B0-----:R-:W-:-:S04]  /*2080*/  FFMA R5, R3, R4, -1 ;  /* 0xbf80000003057423 */ /* 0x001fc80000000004 */
[----:B------:R-:W-:-:S04]  /*2090*/  FADD.FTZ R5, -R5, -RZ ;  /* 0x800000ff05057221 */ /* 0x000fc80000010100 */
[CCC-:B------:R-:W-:Y:S01]  /*20a0*/  FFMA.RM R6, R4.reuse, R5.reuse, R4.reuse ;  /* 0x0000000504067223 */ /* 0x1c0fe20000004004 */
[----:B------:R-:W-:-:S04]  /*20b0*/  FFMA.RP R5, R4, R5, R4 ;  /* 0x0000000504057223 */ /* 0x000fc80000008004 */
[C---:B------:R-:W-:Y:S02]  /*20c0*/  LOP3.LUT R4, R6.reuse, 0x7fffff, RZ, 0xc0, !PT ;  /* 0x007fffff06047812 */ /* 0x040fe400078ec0ff */
[----:B------:R-:W-:Y:S02]  /*20d0*/  FSETP.NEU.FTZ.AND P0, PT, R6, R5, PT ;  /* 0x000000050600720b */ /* 0x000fe40003f1d000 */
[----:B------:R-:W-:Y:S02]  /*20e0*/  LOP3.LUT R4, R4, 0x800000, RZ, 0xfc, !PT ;  /* 0x0080000004047812 */ /* 0x000fe400078efcff */
[----:B------:R-:W-:Y:S02]  /*20f0*/  SEL R5, RZ, 0xffffffff, !P0 ;  /* 0xffffffffff057807 */ /* 0x000fe40004000000 */
[----:B------:R-:W-:Y:S02]  /*2100*/  LOP3.LUT R7, R7, R4, RZ, 0xc0, !PT ;  /* 0x0000000407077212 */ /* 0x000fe400078ec0ff */
[----:B------:R-:W-:-:S02]  /*2110*/  IADD3 R5, PT, PT, -R5, RZ, RZ ;  /* 0x000000ff05057210 */ /* 0x000fc40007ffe1ff */
[-C--:B------:R-:W-:Y:S02]  /*2120*/  SHF.R.U32.HI R7, RZ, R10.reuse, R7 ;  /* 0x0000000aff077219 */ /* 0x080fe40000011607 */
[----:B------:R-:W-:Y:S02]  /*2130*/  LOP3.LUT P1, RZ, R5, R10, R4, 0xf8, !PT ;  /* 0x0000000a05ff7212 */ /* 0x000fe4000782f804 */
[C---:B------:R-:W-:Y:S02]  /*2140*/  LOP3.LUT P0, RZ, R7.reuse, 0x1, RZ, 0xc0, !PT ;  /* 0x0000000107ff7812 */ /* 0x040fe4000780c0ff */
[----:B------:R-:W-:-:S04]  /*2150*/  LOP3.LUT P2, RZ, R7, 0x2, RZ, 0xc0, !PT ;  /* 0x0000000207ff7812 */ /* 0x000fc8000784c0ff */
[----:B------:R-:W-:Y:S02]  /*2160*/  PLOP3.LUT P0, PT, P0, P1, P2, 0xe0, 0x0 ;  /* 0x000000000000781c */ /* 0x000fe40000703c20 */
[----:B------:R-:W-:Y:S02]  /*2170*/  LOP3.LUT P1, RZ, R0, 0x7fffff, RZ, 0xc0, !PT ;  /* 0x007fffff00ff7812 */ /* 0x000fe4000782c0ff */
[----:B------:R-:W-:-:S04]  /*2180*/  SEL R3, RZ, 0x1, !P0 ;  /* 0x00000001ff037807 */ /* 0x000fc80004000000 */
[----:B------:R-:W-:-:S04]  /*2190*/  IADD3 R3, PT, PT, -R3, RZ, RZ ;  /* 0x000000ff03037210 */ /* 0x000fc80007ffe1ff */
[----:B------:R-:W-:Y:S02]  /*21a0*/  ISETP.GE.AND P0, PT, R3, RZ, PT ;  /* 0x000000ff0300720c */ /* 0x000fe40003f06270 */
[----:B------:R-:W-:-:S04]  /*21b0*/  IADD3 R3, PT, PT, R8, -0xfc, RZ ;  /* 0xffffff0408037810 */ /* 0x000fc80007ffe0ff */
[----:B------:R-:W-:-:S07]  /*21c0*/  SHF.R.U32.HI R3, RZ, R3, R4 ;  /* 0x00000003ff037219 */ /* 0x000fce0000011604 */
[----:B------:R-:W-:-:S04]  /*21d0*/  @!P0 IADD3 R3, PT, PT, R3, 0x1, RZ ;  /* 0x0000000103038810 */ /* 0x000fc80007ffe0ff */
[----:B------:R-:W-:-:S04]  /*21e0*/  @!P1 SHF.L.U32 R3, R3, 0x1, RZ ;  /* 0x0000000103039819 */ /* 0x000fc800000006ff */
[----:B------:R-:W-:Y:S01]  /*21f0*/  LOP3.LUT R3, R3, 0x80000000, R0, 0xf8, !PT ;  /* 0x8000000003037812 */ /* 0x000fe200078ef800 */
[----:B------:R-:W-:Y:S06]  /*2200*/  BRA `(.L_x_32) ;  /* 0x0000000000047947 */ /* 0x000fec0003800000 */
.L_x_33:
[----:B------:R0:W1:Y:S02]  /*2210*/  MUFU.RCP R3, R0 ;  /* 0x0000000000037308 */ /* 0x0000640000001000 */
.L_x_32:
[----:B0123--:R-:W-:Y:S02]  /*2220*/  MOV R0, R3 ;  /* 0x0000000300007202 */ /* 0x00ffe40000000f00 */
[----:B------:R-:W-:-:S04]  /*2230*/  MOV R3, 0x0 ;  /* 0x0000000000037802 */ /* 0x000fc80000000f00 */
[----:B------:R-:W-:Y:S05]  /*2240*/  RET.REL.NODEC R2 `(_ZN32_GLOBAL__N__43210a28_4_k_cu_main14softmax_kernelEPKfPfi) ;  /* 0xffffffdc026c7950 */ /* 0x000fea0003c3ffff */
.L_x_34:
        /* <DEDUP_REMOVED lines=11> */
.L_x_54:


//--------------------- .text._ZN32_GLOBAL__N__43210a28_4_k_cu_main14linear_forwardEPKfS1_S1_Pfii --------------------------
	.section	.text._ZN32_GLOBAL__N__43210a28_4_k_cu_main14linear_forwardEPKfS1_S1_Pfii,"ax",@progbits
	.align	128
.text._ZN32_GLOBAL__N__43210a28_4_k_cu_main14linear_forwardEPKfS1_S1_Pfii:
        .type           _ZN32_GLOBAL__N__43210a28_4_k_cu_main14linear_forwardEPKfS1_S1_Pfii,@function
        .size           _ZN32_GLOBAL__N__43210a28_4_k_cu_main14linear_forwardEPKfS1_S1_Pfii,(.L_x_56 - _ZN32_GLOBAL__N__43210a28_4_k_cu_main14linear_forwardEPKfS1_S1_Pfii)
        .other          _ZN32_GLOBAL__N__43210a28_4_k_cu_main14linear_forwardEPKfS1_S1_Pfii,@"STO_CUDA_ENTRY STV_DEFAULT"
_ZN32_GLOBAL__N__43210a28_4_k_cu_main14linear_forwardEPKfS1_S1_Pfii:
        /* <DEDUP_REMOVED lines=10> */
[----:B------:R-:W2:Y:S01]  /*00a0*/  LDCU UR8, c[0x0][0x3a4] ;  /* 0x00007480ff0877ac */ /* 0x000ea20008000800 */
[----:B0-----:R-:W-:-:S05]  /*00b0*/  IMAD.WIDE R2, R0, 0x4, R2 ;  /* 0x0000000400027825 */ /* 0x001fca00078e0202 */
[----:B-1----:R0:W5:Y:S01]  /*00c0*/  LDG.E R15, desc[UR12][R2.64] ;  /* 0x0000000c020f7981 */ /* 0x002162000c1e1900 */
[----:B--2---:R-:W-:-:S09]  /*00d0*/  UISETP.GE.AND UP0, UPT, UR8, 0x1, UPT ;  /* 0x000000010800788c */ /* 0x004fd2000bf06270 */
[----:B0-----:R-:W-:Y:S05]  /*00e0*/  BRA.U !UP0, `(.L_x_35) ;  /* 0x0000000908607547 */ /* 0x001fea000b800000 */
[----:B------:R-:W-:Y:S01]  /*00f0*/  UISETP.GE.U32.AND UP1, UPT, UR8, 0x10, UPT ;  /* 0x000000100800788c */ /* 0x000fe2000bf26070 */
[----:B------:R-:W-:Y:S01]  /*0100*/  HFMA2 R8, -RZ, RZ, 0, 0 ;  /* 0x00000000ff087431 */ /* 0x000fe200000001ff */
[----:B------:R-:W-:Y:S02]  /*0110*/  ULOP3.LUT UR9, UR8, 0xf, URZ, 0xc0, !UPT ;  /* 0x0000000f08097892 */ /* 0x000fe4000f8ec0ff */
[----:B------:R-:W-:Y:S02]  /*0120*/  IMAD R7, R0, UR8, RZ ;  /* 0x0000000800077c24 */ /* 0x000fe4000f8e02ff */
[----:B------:R-:W-:-:S03]  /*0130*/  UISETP.NE.AND UP0, UPT, UR9, URZ, UPT ;  /* 0x000000ff0900728c */ /* 0x000fc6000bf05270 */
[----:B------:R-:W-:Y:S08]  /*0140*/  BRA.U !UP1, `(.L_x_36) ;  /* 0x0000000509147547 */ /* 0x000ff0000b800000 */
[----:B------:R-:W0:Y:S01]  /*0150*/  LDCU.64 UR4, c[0x0][0x390] ;  /* 0x00007200ff0477ac */ /* 0x000e220008000a00 */
[----:B------:R-:W-:Y:S01]  /*0160*/  MOV R6, R7 ;  /* 0x0000000700067202 */ /* 0x000fe20000000f00 */
[----:B------:R-:W1:Y:S01]  /*0170*/  LDCU.64 UR6, c[0x0][0x380] ;  /* 0x00007000ff0677ac */ /* 0x000e620008000a00 */
[----:B------:R-:W-:-:S04]  /*0180*/  ULOP3.LUT UR10, UR8, 0x7ffffff0, URZ, 0xc0, !UPT ;  /* 0x7ffffff0080a7892 */ /* 0x000fc8000f8ec0ff */
[----:B------:R-:W-:Y:S02]  /*0190*/  UIADD3 UR11, UPT, UPT, -UR10, URZ, URZ ;  /* 0x000000ff0a0b7290 */ /* 0x000fe4000fffe1ff */
[----:B------:R-:W-:Y:S01]  /*01a0*/  MOV R8, UR10 ;  /* 0x0000000a00087c02 */ /* 0x000fe20008000f00 */
[----:B0-----:R-:W-:-:S04]  /*01b0*/  UIADD3 UR4, UP2, UPT, UR4, 0x20, URZ ;  /* 0x0000002004047890 */ /* 0x001fc8000ff5e0ff */
[----:B------:R-:W-:Y:S02]  /*01c0*/  UIADD3.X UR5, UPT, UPT, URZ, UR5, URZ, UP2, !UPT ;  /* 0x00000005ff057290 */ /* 0x000fe400097fe4ff */
[----:B-1----:R-:W-:Y:S01]  /*01d0*/  UIADD3 UR6, UP1, UPT, UR6, 0x20, URZ ;  /* 0x0000002006067890 */ /* 0x002fe2000ff3e0ff */
[----:B------:R-:W-:-:S03]  /*01e0*/  MOV R2, UR4 ;  /* 0x0000000400027c02 */ /* 0x000fc60008000f00 */
[----:B------:R-:W-:Y:S01]  /*01f0*/  MOV R3, UR5 ;  /* 0x0000000500037c02 */ /* 0x000fe20008000f00 */
[----:B------:R-:W-:-:S12]  /*0200*/  UIADD3.X UR7, UPT, UPT, URZ, UR7, URZ, UP1, !UPT ;  /* 0x00000007ff077290 */ /* 0x000fd80008ffe4ff */
.L_x_37:
[----:B------:R-:W-:Y:S01]  /*0210*/  MOV R4, UR6 ;  /* 0x0000000600047c02 */ /* 0x000fe20008000f00 */
[----:B------:R-:W2:Y:S01]  /*0220*/  LDG.E R17, desc[UR12][R2.64+-0x20] ;  /* 0xffffe00c02117981 */ /* 0x000ea2000c1e1900 */
[----:B------:R-:W-:-:S03]  /*0230*/  MOV R5, UR7 ;  /* 0x0000000700057c02 */ /* 0x000fc60008000f00 */
[----:B------:R-:W3:Y:S01]  /*0240*/  LDG.E R25, desc[UR12][R2.64+-0x1c] ;  /* 0xffffe40c02197981 */ /* 0x000ee2000c1e1900 */
[----:B------:R-:W-:-:S03]  /*0250*/  IMAD.WIDE R4, R6, 0x4, R4 ;  /* 0x0000000406047825 */ /* 0x000fc600078e0204 */
[----:B------:R-:W4:Y:S04]  /*0260*/  LDG.E R19, desc[UR12][R2.64+-0x18] ;  /* 0xffffe80c02137981 */ /* 0x000f28000c1e1900 */
[----:B------:R-:W2:Y:S04]  /*0270*/  LDG.E R16, desc[UR12][R4.64+-0x20] ;  /* 0xffffe00c04107981 */ /* 0x000ea8000c1e1900 */
        /* <DEDUP_REMOVED lines=11> */
[----:B------:R-:W4:Y:S01]  /*0330*/  LDG.E R14, desc[UR12][R4.64+-0x4] ;  /* 0xfffffc0c040e7981 */ /* 0x000f22000c1e1900 */
[----:B--2--5:R-:W-:-:S03]  /*0340*/  FFMA R17, R16, R17, R15 ;  /* 0x0000001110117223 */ /* 0x024fc6000000000f */
[----:B------:R-:W2:Y:S04]  /*0350*/  LDG.E R15, desc[UR12][R2.64] ;  /* 0x0000000c020f7981 */ /* 0x000ea8000c1e1900 */
[----:B------:R-:W2:Y:S01]  /*0360*/  LDG.E R16, desc[UR12][R4.64] ;  /* 0x0000000c04107981 */ /* 0x000ea2000c1e1900 */
[----:B---3--:R-:W-:-:S03]  /*0370*/  FFMA R25, R18, R25, R17 ;  /* 0x0000001912197223 */ /* 0x008fc60000000011 */
[----:B------:R-:W3:Y:S01]  /*0380*/  LDG.E R17, desc[UR12][R2.64+0x4] ;  /* 0x0000040c02117981 */ /* 0x000ee2000c1e1900 */
[----:B----4-:R-:W-:-:S03]  /*0390*/  FFMA R26, R20, R19, R25 ;  /* 0x00000013141a7223 */ /* 0x010fc60000000019 */
[----:B------:R-:W3:Y:S04]  /*03a0*/  LDG.E R18, desc[UR12][R4.64+0x4] ;  /* 0x0000040c04127981 */ /* 0x000ee8000c1e1900 */
[----:B------:R-:W4:Y:S01]  /*03b0*/  LDG.E R20, desc[UR12][R2.64+0x8] ;  /* 0x0000080c02147981 */ /* 0x000f22000c1e1900 */
[----:B------:R-:W-:-:S03]  /*03c0*/  FFMA R25, R21, R22, R26 ;  /* 0x0000001615197223 */ /* 0x000fc6000000001a */
[----:B------:R-:W4:Y:S04]  /*03d0*/  LDG.E R19, desc[UR12][R4.64+0x8] ;  /* 0x0000080c04137981 */ /* 0x000f28000c1e1900 */
        /* <DEDUP_REMOVED lines=9> */
[----:B------:R-:W4:Y:S04]  /*0470*/  LDG.E R11, desc[UR12][R2.64+0x18] ;  /* 0x0000180c020b7981 */ /* 0x000f28000c1e1900 */
[----:B------:R-:W4:Y:S04]  /*0480*/  LDG.E R12, desc[UR12][R4.64+0x18] ;  /* 0x0000180c040c7981 */ /* 0x000f28000c1e1900 */
[----:B------:R-:W4:Y:S04]  /*0490*/  LDG.E R25, desc[UR12][R4.64+0x1c] ;  /* 0x00001c0c04197981 */ /* 0x000f28000c1e1900 */
[----:B------:R0:W4:Y:S01]  /*04a0*/  LDG.E R26, desc[UR12][R2.64+0x1c] ;  /* 0x00001c0c021a7981 */ /* 0x000122000c1e1900 */
[----:B------:R-:W-:Y:S01]  /*04b0*/  FFMA R13, R14, R13, R27 ;  /* 0x0000000d0e0d7223 */ /* 0x000fe2000000001b */
[----:B------:R-:W-:-:S04]  /*04c0*/  UIADD3 UR11, UPT, UPT, UR11, 0x10, URZ ;  /* 0x000000100b0b7890 */ /* 0x000fc8000fffe0ff */
[----:B------:R-:W-:Y:S01]  /*04d0*/  UISETP.NE.AND UP1, UPT, UR11, URZ, UPT ;  /* 0x000000ff0b00728c */ /* 0x000fe2000bf25270 */
[----:B0-----:R-:W-:Y:S02]  /*04e0*/  IADD3 R2, P0, PT, R2, 0x40, RZ ;  /* 0x0000004002027810 */ /* 0x001fe40007f1e0ff */
[----:B------:R-:W-:Y:S02]  /*04f0*/  IADD3 R6, PT, PT, R6, 0x10, RZ ;  /* 0x0000001006067810 */ /* 0x000fe40007ffe0ff */
[----:B------:R-:W-:Y:S01]  /*0500*/  IADD3.X R3, PT, PT, RZ, R3, RZ, P0, !PT ;  /* 0x00000003ff037210 */ /* 0x000fe200007fe4ff */
[----:B--2---:R-:W-:-:S04]  /*0510*/  FFMA R13, R16, R15, R13 ;  /* 0x0000000f100d7223 */ /* 0x004fc8000000000d */
[----:B---3--:R-:W-:-:S04]  /*0520*/  FFMA R18, R18, R17, R13 ;  /* 0x0000001112127223 */ /* 0x008fc8000000000d */
[----:B----4-:R-:W-:-:S04]  /*0530*/  FFMA R18, R19, R20, R18 ;  /* 0x0000001413127223 */ /* 0x010fc80000000012 */
[----:B------:R-:W-:-:S04]  /*0540*/  FFMA R18, R21, R22, R18 ;  /* 0x0000001615127223 */ /* 0x000fc80000000012 */
[----:B------:R-:W-:-:S04]  /*0550*/  FFMA R18, R23, R24, R18 ;  /* 0x0000001817127223 */ /* 0x000fc80000000012 */
[----:B------:R-:W-:-:S04]  /*0560*/  FFMA R9, R9, R10, R18 ;  /* 0x0000000a09097223 */ /* 0x000fc80000000012 */
[----:B------:R-:W-:-:S04]  /*0570*/  FFMA R12, R12, R11, R9 ;  /* 0x0000000b0c0c7223 */ /* 0x000fc80000000009 */
[----:B------:R-:W-:Y:S01]  /*0580*/  FFMA R15, R25, R26, R12 ;  /* 0x0000001a190f7223 */ /* 0x000fe2000000000c */
[----:B------:R-:W-:Y:S06]  /*0590*/  BRA.U UP1, `(.L_x_37) ;  /* 0xfffffffd011c7547 */ /* 0x000fec000b83ffff */
.L_x_36:
[----:B------:R-:W-:Y:S05]  /*05a0*/  BRA.U !UP0, `(.L_x_35) ;  /* 0x0000000508307547 */ /* 0x000fea000b800000 */
[----:B------:R-:W-:Y:S02]  /*05b0*/  UISETP.GE.U32.AND UP0, UPT, UR9, 0x8, UPT ;  /* 0x000000080900788c */ /* 0x000fe4000bf06070 */
[----:B------:R-:W-:-:S04]  /*05c0*/  ULOP3.LUT UR5, UR8, 0x7, URZ, 0xc0, !UPT ;  /* 0x0000000708057892 */ /* 0x000fc8000f8ec0ff */
[----:B------:R-:W-:-:S03]  /*05d0*/  UISETP.NE.AND UP1, UPT, UR5, URZ, UPT ;  /* 0x000000ff0500728c */ /* 0x000fc6000bf25270 */
[----:B------:R-:W-:Y:S08]  /*05e0*/  BRA.U !UP0, `(.L_x_38) ;  /* 0x0000000108787547 */ /* 0x000ff0000b800000 */
[----:B------:R-:W0:Y:S01]  /*05f0*/  LDC.64 R2, c[0x0][0x380] ;  /* 0x0000e000ff027b82 */ /* 0x000e220000000a00 */
[----:B------:R-:W-:-:S07]  /*0600*/  IADD3 R9, PT, PT, R7, R8, RZ ;  /* 0x0000000807097210 */ /* 0x000fce0007ffe0ff */
[----:B------:R-:W1:Y:S01]  /*0610*/  LDC.64 R4, c[0x0][0x390] ;  /* 0x0000e400ff047b82 */ /* 0x000e620000000a00 */
[----:B0-----:R-:W-:-:S05]  /*0620*/  IMAD.WIDE R2, R9, 0x4, R2 ;  /* 0x0000000409027825 */ /* 0x001fca00078e0202 */
[----:B------:R-:W2:Y:S01]  /*0630*/  LDG.E R10, desc[UR12][R2.64] ;  /* 0x0000000c020a7981 */ /* 0x000ea2000c1e1900 */
[----:B-1----:R-:W-:-:S03]  /*0640*/  IMAD.WIDE.U32 R4, R8, 0x4, R4 ;  /* 0x0000000408047825 */ /* 0x002fc600078e0004 */
[----:B------:R-:W3:Y:S04]  /*0650*/  LDG.E R13, desc[UR12][R2.64+0x4] ;  /* 0x0000040c020d7981 */ /* 0x000ee8000c1e1900 */
        /* <DEDUP_REMOVED lines=14> */
[----:B------:R-:W-:Y:S01]  /*0740*/  IADD3 R8, PT, PT, R8, 0x8, RZ ;  /* 0x0000000808087810 */ /* 0x000fe20007ffe0ff */
[----:B--2--5:R-:W-:-:S04]  /*0750*/  FFMA R10, R10, R11, R15 ;  /* 0x0000000b0a0a7223 */ /* 0x024fc8000000000f */
[----:B---3--:R-:W-:-:S04]  /*0760*/  FFMA R10, R13, R12, R10 ;  /* 0x0000000c0d0a7223 */ /* 0x008fc8000000000a */
[----:B----4-:R-:W-:-:S04]  /*0770*/  FFMA R10, R17, R14, R10 ;  /* 0x0000000e110a7223 */ /* 0x010fc8000000000a */
[----:B------:R-:W-:-:S04]  /*0780*/  FFMA R10, R19, R16, R10 ;  /* 0x00000010130a7223 */ /* 0x000fc8000000000a */
[----:B------:R-:W-:-:S04]  /*0790*/  FFMA R10, R21, R18, R10 ;  /* 0x00000012150a7223 */ /* 0x000fc8000000000a */
[----:B------:R-:W-:-:S04]  /*07a0*/  FFMA R23, R23, R20, R10 ;  /* 0x0000001417177223 */ /* 0x000fc8000000000a */
[----:B------:R-:W-:-:S04]  /*07b0*/  FFMA R6, R6, R9, R23 ;  /* 0x0000000906067223 */ /* 0x000fc80000000017 */
[----:B------:R-:W-:-:S07]  /*07c0*/  FFMA R15, R25, R22, R6 ;  /* 0x00000016190f7223 */ /* 0x000fce0000000006 */
.L_x_38:
        /* <DEDUP_REMOVED lines=22> */
[----:B------:R-:W-:-:S07]  /*0930*/  FFMA R15, R17, R14, R6 ;  /* 0x0000000e110f7223 */ /* 0x000fce0000000006 */
.L_x_39:
[----:B------:R-:W-:Y:S05]  /*0940*/  BRA.U !UP1, `(.L_x_35) ;  /* 0x0000000109487547 */ /* 0x000fea000b800000 */
[----:B------:R-:W0:Y:S01]  /*0950*/  LDC.64 R2, c[0x0][0x390] ;  /* 0x0000e400ff027b82 */ /* 0x000e220000000a00 */
[----:B------:R-:W-:Y:S01]  /*0960*/  IADD3 R7, PT, PT, R7, R8, RZ ;  /* 0x0000000807077210 */ /* 0x000fe20007ffe0ff */
[----:B------:R-:W-:-:S06]  /*0970*/  UIADD3 UR4, UPT, UPT, -UR4, URZ, URZ ;  /* 0x000000ff04047290 */ /* 0x000fcc000fffe1ff */
[----:B------:R-:W1:Y:S01]  /*0980*/  LDC.64 R10, c[0x0][0x380] ;  /* 0x0000e000ff0a7b82 */ /* 0x000e620000000a00 */
[----:B0-----:R-:W-:-:S03]  /*0990*/  IMAD.WIDE.U32 R2, R8, 0x4, R2 ;  /* 0x0000000408027825 */ /* 0x001fc600078e0002 */
[----:B------:R-:W-:Y:S02]  /*09a0*/  MOV R6, R2 ;  /* 0x0000000200067202 */ /* 0x000fe40000000f00 */
[----:B------:R-:W-:-:S07]  /*09b0*/  MOV R5, R3 ;  /* 0x0000000300057202 */ /* 0x000fce0000000f00 */
.L_x_40:
[----:B-1----:R-:W-:Y:S01]  /*09c0*/  IMAD.WIDE R2, R7, 0x4, R10 ;  /* 0x0000000407027825 */ /* 0x002fe200078e020a */
[----:B------:R-:W-:-:S05]  /*09d0*/  MOV R4, R6 ;  /* 0x0000000600047202 */ /* 0x000fca0000000f00 */
[----:B------:R-:W2:Y:S04]  /*09e0*/  LDG.E R2, desc[UR12][R2.64] ;  /* 0x0000000c02027981 */ /* 0x000ea8000c1e1900 */
[----:B------:R0:W2:Y:S01]  /*09f0*/  LDG.E R4, desc[UR12][R4.64] ;  /* 0x0000000c04047981 */ /* 0x0000a2000c1e1900 */
[----:B------:R-:W-:Y:S01]  /*0a00*/  UIADD3 UR4, UPT, UPT, UR4, 0x1, URZ ;  /* 0x0000000104047890 */ /* 0x000fe2000fffe0ff */
[----:B------:R-:W-:Y:S02]  /*0a10*/  IADD3 R6, P0, PT, R6, 0x4, RZ ;  /* 0x0000000406067810 */ /* 0x000fe40007f1e0ff */
[----:B------:R-:W-:Y:S01]  /*0a20*/  IADD3 R7, PT, PT, R7, 0x1, RZ ;  /* 0x0000000107077810 */ /* 0x000fe20007ffe0ff */
[----:B------:R-:W-:Y:S01]  /*0a30*/  UISETP.NE.AND UP0, UPT, UR4, URZ, UPT ;  /* 0x000000ff0400728c */ /* 0x000fe2000bf05270 */
[----:B0-----:R-:W-:Y:S01]  /*0a40*/  IADD3.X R5, PT, PT, RZ, R5, RZ, P0, !PT ;  /* 0x00000005ff057210 */ /* 0x001fe200007fe4ff */
[----:B--2--5:R-:W-:-:S07]  /*0a50*/  FFMA R15, R2, R4, R15 ;  /* 0x00000004020f7223 */ /* 0x024fce000000000f */
[----:B------:R-:W-:Y:S05]  /*0a60*/  BRA.U UP0, `(.L_x_40) ;  /* 0xfffffffd00d47547 */ /* 0x000fea000b83ffff */
.L_x_35:
[----:B------:R-:W0:Y:S02]  /*0a70*/  LDC.64 R2, c[0x0][0x398] ;  /* 0x0000e600ff027b82 */ /* 0x000e240000000a00 */
[----:B0-----:R-:W-:-:S05]  /*0a80*/  IMAD.WIDE R2, R0, 0x4, R2 ;  /* 0x0000000400027825 */ /* 0x001fca00078e0202 */
[----:B-----5:R-:W-:Y:S01]  /*0a90*/  STG.E desc[UR12][R2.64], R15 ;  /* 0x0000000f02007986 */ /* 0x020fe2000c10190c */
[----:B------:R-:W-:Y:S05]  /*0aa0*/  EXIT ;  /* 0x000000000000794d */ /* 0x000fea0003800000 */
.L_x_41:
        /* <DEDUP_REMOVED lines=13> */
.L_x_56:


//--------------------- .text._ZN32_GLOBAL__N__43210a28_4_k_cu_main19linear_relu_forwardEPKfS1_S1_Pfii --------------------------
	.section	.text._ZN32_GLOBAL__N__43210a28_4_k_cu_main19linear_relu_forwardEPKfS1_S1_Pfii,"ax",@progbits
	.align	128
.text._ZN32_GLOBAL__N__43210a28_4_k_cu_main19linear_relu_forwardEPKfS1_S1_Pfii:
        .type           _ZN32_GLOBAL__N__43210a28_4_k_cu_main19linear_relu_forwardEPKfS1_S1_Pfii,@function
        .size           _ZN32_GLOBAL__N__43210a28_4_k_cu_main19linear_relu_forwardEPKfS1_S1_Pfii,(.L_x_57 - _ZN32_GLOBAL__N__43210a28_4_k_cu_main19linear_relu_forwardEPKfS1_S1_Pfii)
        .other          _ZN32_GLOBAL__N__43210a28_4_k_cu_main19linear_relu_forwardEPKfS1_S1_Pfii,@"STO_CUDA_ENTRY STV_DEFAULT"
_ZN32_GLOBAL__N__43210a28_4_k_cu_main19linear_relu_forwardEPKfS1_S1_Pfii:
        /* <DEDUP_REMOVED lines=33> */
.L_x_44:
        /* <DEDUP_REMOVED lines=57> */
.L_x_43:
        /* <DEDUP_REMOVED lines=35> */
.L_x_45:
        /* <DEDUP_REMOVED lines=23> */
.L_x_46:
        /* <DEDUP_REMOVED lines=8> */
.L_x_47:
        /* <DEDUP_REMOVED lines=11> */
.L_x_42:
[----:B------:R-:W0:Y:S01]  /*0a70*/  LDC.64 R2, c[0x0][0x398] ;  /* 0x0000e600ff027b82 */ /* 0x000e220000000a00 */
[----:B-----5:R-:W-:Y:S01]  /*0a80*/  FMNMX R15, RZ, R15, !PT ;  /* 0x0000000fff0f7209 */ /* 0x020fe20007800000 */
[----:B0-----:R-:W-:-:S05]  /*0a90*/  IMAD.WIDE R2, R0, 0x4, R2 ;  /* 0x0000000400027825 */ /* 0x001fca00078e0202 */
[----:B------:R-:W-:Y:S01]  /*0aa0*/  STG.E desc[UR12][R2.64], R15 ;  /* 0x0000000f02007986 */ /* 0x000fe2000c10190c */
[----:B------:R-:W-:Y:S05]  /*0ab0*/  EXIT ;  /* 0x000000000000794d */ /* 0x000fea0003800000 */
.L_x_48:
        /* <DEDUP_REMOVED lines=12> */
.L_x_57:


//--------------------- .nv.shared.reserved.0     --------------------------
	.section	.nv.shared.reserved.0,"aw",@nobits
	.weak		__nv_reservedSMEM_offset_0_alias
	.size		__nv_reservedSMEM_offset_0_alias, 0, 64
	.other		__nv_reservedSMEM_offset_0_alias,@"STO_CUDA_RESERVED_SHARED STV_DEFAULT"
__nv_reservedSMEM_offset_0_alias:
	.zero		0
	.zero		64


//--------------------- .nv.constant0._ZN32_GLOBAL__N__43210a28_4_k_cu_main13update_biasesEPfPKffi --------------------------
	.section	.nv.constant0._ZN32_GLOBAL__N__43210a28_4_k_cu_main13update_biasesEPfPKffi,"a",@progbits
	.sectionflags	@""
	.align	4
.nv.constant0._ZN32_GLOBAL__N__43210a28_4_k_cu_main13update_biasesEPfPKffi:
	.zero		920


//--------------------- .nv.constant0._ZN32_GLOBAL__N__43210a28_4_k_cu_main14update_weightsEPfPKfS2_fii --------------------------
	.section	.nv.constant0._ZN32_GLOBAL__N__43210a28_4_k_cu_main14update_weightsEPfPKfS2_fii,"a",@progbits
	.sectionflags	@""
	.align	4
.nv.constant0._ZN32_GLOBAL__N__43210a28_4_k_cu_main14update_weightsEPfPKfS2_fii:
	.zero		932


//--------------------- .nv.constant0._ZN32_GLOBAL__N__43210a28_4_k_cu_main21relu_backward_inplaceEPKfPfi --------------------------
	.section	.nv.constant0._ZN32_GLOBAL__N__43210a28_4_k_cu_main21relu_backward_inplaceEPKfPfi,"a",@progbits
	.sectionflags	@""
	.align	4
.nv.constant0._ZN32_GLOBAL__N__43210a28_4_k_cu_main21relu_backward_inplaceEPKfPfi:
	.zero		916


//--------------------- .nv.constant0._ZN32_GLOBAL__N__43210a28_4_k_cu_main17matvec_transposedEPKfS1_Pfii --------------------------
	.section	.nv.constant0._ZN32_GLOBAL__N__43210a28_4_k_cu_main17matvec_transposedEPKfS1_Pfii,"a",@progbits
	.sectionflags	@""
	.align	4
.nv.constant0._ZN32_GLOBAL__N__43210a28_4_k_cu_main17matvec_transposedEPKfS1_Pfii:
	.zero		928


//--------------------- .nv.constant0._ZN32_GLOBAL__N__43210a28_4_k_cu_main23compute_output_gradientEPKfiPfi --------------------------
	.section	.nv.constant0._ZN32_GLOBAL__N__43210a28_4_k_cu_main23compute_output_gradientEPKfiPfi,"a",@progbits
	.sectionflags	@""
	.align	4
.nv.constant0._ZN32_GLOBAL__N__43210a28_4_k_cu_main23compute_output_gradientEPKfiPfi:
	.zero		924


//--------------------- .nv.constant0._ZN32_GLOBAL__N__43210a28_4_k_cu_main14softmax_kernelEPKfPfi --------------------------
	.section	.nv.constant0._ZN32_GLOBAL__N__43210a28_4_k_cu_main14softmax_kernelEPKfPfi,"a",@progbits
	.sectionflags	@""
	.align	4
.nv.constant0._ZN32_GLOBAL__N__43210a28_4_k_cu_main14softmax_kernelEPKfPfi:
	.zero		916


//--------------------- .nv.constant0._ZN32_GLOBAL__N__43210a28_4_k_cu_main14linear_forwardEPKfS1_S1_Pfii --------------------------
	.section	.nv.constant0._ZN32_GLOBAL__N__43210a28_4_k_cu_main14linear_forwardEPKfS1_S1_Pfii,"a",@progbits
	.sectionflags	@""
	.align	4
.nv.constant0._ZN32_GLOBAL__N__43210a28_4_k_cu_main14linear_forwardEPKfS1_S1_Pfii:
	.zero		936


//--------------------- .nv.constant0._ZN32_GLOBAL__N__43210a28_4_k_cu_main19linear_relu_forwardEPKfS1_S1_Pfii --------------------------
	.section	.nv.constant0._ZN32_GLOBAL__N__43210a28_4_k_cu_main19linear_relu_forwardEPKfS1_S1_Pfii,"a",@progbits
	.sectionflags	@""
	.align	4
.nv.constant0._ZN32_GLOBAL__N__43210a28_4_k_cu_main19linear_relu_forwardEPKfS1_S1_Pfii:
	.zero		936


//--------------------- SYMBOLS --------------------------

	.type		.nv.reservedSmem.offset0,@object
	.size		.nv.reservedSmem.offset0,0x4
